// auto-generated by cutlass_sweep.gemm — config: {"arch": "sm_100", "cluster_m": 1, "cluster_n": 1, "dtype": "bf16", "dtype_b": "bf16", "layout": "nt", "stages": 4, "tile_k": 64, "tile_m": 64, "tile_n": 64}
#include "cutlass/cutlass.h"
#include "cutlass/gemm/collective/collective_builder.hpp"
#include "cutlass/gemm/device/gemm_universal_adapter.h"
#include "cutlass/gemm/kernel/gemm_universal.hpp"
#include "cutlass/epilogue/collective/collective_builder.hpp"

using ElemA = cutlass::bfloat16_t;
using ElemB = cutlass::bfloat16_t;
using ElemCD = cutlass::bfloat16_t;
using Acc  = float;
using TileShape    = cute::Shape<cute::_64, cute::_64, cute::_64>;
using ClusterShape = cute::Shape<cute::_1, cute::_1, cute::_1>;

using CollectiveEpilogue = typename cutlass::epilogue::collective::CollectiveBuilder<
    cutlass::arch::Sm100, cutlass::arch::OpClassTensorOp,
    TileShape, ClusterShape,
    cutlass::epilogue::collective::EpilogueTileAuto,
    Acc, Acc,
    ElemCD, cutlass::layout::RowMajor, 128 / cutlass::sizeof_bits<ElemCD>::value,
    ElemCD, cutlass::layout::RowMajor, 128 / cutlass::sizeof_bits<ElemCD>::value,
    cutlass::epilogue::collective::EpilogueScheduleAuto
  >::CollectiveOp;

using CollectiveMainloop = typename cutlass::gemm::collective::CollectiveBuilder<
    cutlass::arch::Sm100, cutlass::arch::OpClassTensorOp,
    ElemA, cutlass::layout::RowMajor, 128 / cutlass::sizeof_bits<ElemA>::value,
    ElemB, cutlass::layout::ColumnMajor, 128 / cutlass::sizeof_bits<ElemB>::value,
    Acc,
    TileShape, ClusterShape,
    cutlass::gemm::collective::StageCount<4>,
    cutlass::gemm::collective::KernelScheduleAuto
  >::CollectiveOp;

using GemmKernel = cutlass::gemm::kernel::GemmUniversal<
    cute::Shape<int,int,int,int>,
    CollectiveMainloop,
    CollectiveEpilogue
>;
using Gemm = cutlass::gemm::device::GemmUniversalAdapter<GemmKernel>;

// Force the device kernel symbol into the cubin without needing a host main.
auto* _anchor = &cutlass::device_kernel<GemmKernel>;


// ===== COMPILED SASS (sm_100a) =====

	.target	sm_100a

	.elftype	@"ET_EXEC"


//--------------------- .note.nv.tkinfo           --------------------------
	.section	.note.nv.tkinfo,"",@"SHT_NOTE"
	.sectionflags	@"SHF_NOTE_NV_TKINFO"
	.tkinfo
        /*0018*/ 	.word	0x00000002
        /*0030*/ 	.string	""
        /*0030*/ 	.string	"ptxas"
        /*0030*/ 	.string	"Cuda compilation tools, release 13.0, V13.0.88"
        /*0030*/ 	.string	"Build cuda_13.0.r13.0/compiler.36424714_0"
        /*0030*/ 	.string	"-arch sm_100a -m 64 "



//--------------------- .note.nv.cuinfo           --------------------------
	.section	.note.nv.cuinfo,"",@"SHT_NOTE"
	.sectionflags	@"SHF_NOTE_NV_CUINFO"
        /*0018*/ 	.short	0x0002
        /*001a*/ 	.short	0x0064
        /*001c*/ 	.short	0x0082
	.zero		2


//--------------------- .nv.info                  --------------------------
	.section	.nv.info,"",@"SHT_CUDA_INFO"
	.align	4


	//----- nvinfo : EIATTR_REGCOUNT
	.align		4
        /*0000*/ 	.byte	0x04, 0x2f
        /*0002*/ 	.short	(.L_19 - .L_18)
	.align		4
.L_18:
        /*0004*/ 	.word	index@(_ZN7cutlass13device_kernelINS_4gemm6kernel13GemmUniversalIN4cute5tupleIJiiiiEEENS1_10collective13CollectiveMmaINS1_35MainloopSm100TmaUmmaWarpSpecializedILi4ELi2ELi4ENS5_IJNS4_1CILi1EEESB_SB_EEEEENS5_IJNSA_ILi64EEESE_SE_EEENS_10bfloat16_tENS5_IJlSB_lEEESG_SH_NS4_8TiledMMAINS4_8MMA_AtomIJNS4_20SM100_MMA_F16BF16_SSISG_SG_fLi64ELi64ELNS4_4UMMA5MajorE0ELSM_0ELNSL_7ScaleInE0ELSN_0EEEEEENS4_6LayoutISC_NS5_IJNSA_ILi0EEESR_SR_EEEEENS5_IJNS4_10UnderscoreESU_SU_EEEEENS4_13SM90_TMA_LOADENS4_14ComposedLayoutINS4_7SwizzleILi3ELi4ELi3EEENS4_18smem_ptr_flag_bitsILi16EEENSQ_INS5_IJNSA_ILi8EEESE_EEENS5_IJSE_SB_EEEEEEEvNS4_8identityESX_S17_vS18_EENS_8epilogue10collective18CollectiveEpilogueINS1A_23Sm100TmaWarpSpecializedILi3ELi2ELi16ELb1ELb0EEEJSF_NS5_IJNSQ_ISE_SB_EENSQ_INSA_ILi32EEESB_EEEEESG_SH_SG_SH_NS1A_6fusion15FusionCallbacksIS1E_NS1J_17LinearCombinationISG_fSG_fLNS_15FloatRoundStyleE2EEESF_S1I_JEEENS4_5SM1004TMEM4LOAD26SM100_TMEM_LOAD_16dp256b4xESX_NSY_INSZ_ILi2ELi4ELi3EEES12_NSQ_INS5_IJS13_S1G_EEENS5_IJS1G_SB_EEEEEEENS4_17SM75_U32x4_LDSM_NENS4_14SM90_TMA_STOREES1X_NS4_17SM90_U32x4_STSM_NENS4_39AutoVectorizingCopyWithAssumedAlignmentILi128EEEEEEvvEEEEvNT_6ParamsE)
        /*0008*/ 	.word	0x0000004f


	//----- nvinfo : EIATTR_FRAME_SIZE
	.align		4
.L_19:
        /*000c*/ 	.byte	0x04, 0x11
        /*000e*/ 	.short	(.L_21 - .L_20)
	.align		4
.L_20:
        /*0010*/ 	.word	index@($__internal_2_$__cuda_sm10x_tcgen05_guardrail_trap_unallocated_columns_being_dealloced)
        /*0014*/ 	.word	0x00000000


	//----- nvinfo : EIATTR_FRAME_SIZE
	.align		4
.L_21:
        /*0018*/ 	.byte	0x04, 0x11
        /*001a*/ 	.short	(.L_23 - .L_22)
	.align		4
.L_22:
        /*001c*/ 	.word	index@($__internal_1_$__cuda_sm10x_tcgen05_guardrail_trap_phase_invalid_during_alloc)
        /*0020*/ 	.word	0x00000000


	//----- nvinfo : EIATTR_FRAME_SIZE
	.align		4
.L_23:
        /*0024*/ 	.byte	0x04, 0x11
        /*0026*/ 	.short	(.L_25 - .L_24)
	.align		4
.L_24:
        /*0028*/ 	.word	index@($__internal_0_$__cuda_sm10x_tcgen05_guardrail_trap_col_being_dealloced_not_returned_by_alloc)
        /*002c*/ 	.word	0x00000000


	//----- nvinfo : EIATTR_FRAME_SIZE
	.align		4
.L_25:
        /*0030*/ 	.byte	0x04, 0x11
        /*0032*/ 	.short	(.L_27 - .L_26)
	.align		4
.L_26:
        /*0034*/ 	.word	index@(_ZN7cutlass13device_kernelINS_4gemm6kernel13GemmUniversalIN4cute5tupleIJiiiiEEENS1_10collective13CollectiveMmaINS1_35MainloopSm100TmaUmmaWarpSpecializedILi4ELi2ELi4ENS5_IJNS4_1CILi1EEESB_SB_EEEEENS5_IJNSA_ILi64EEESE_SE_EEENS_10bfloat16_tENS5_IJlSB_lEEESG_SH_NS4_8TiledMMAINS4_8MMA_AtomIJNS4_20SM100_MMA_F16BF16_SSISG_SG_fLi64ELi64ELNS4_4UMMA5MajorE0ELSM_0ELNSL_7ScaleInE0ELSN_0EEEEEENS4_6LayoutISC_NS5_IJNSA_ILi0EEESR_SR_EEEEENS5_IJNS4_10UnderscoreESU_SU_EEEEENS4_13SM90_TMA_LOADENS4_14ComposedLayoutINS4_7SwizzleILi3ELi4ELi3EEENS4_18smem_ptr_flag_bitsILi16EEENSQ_INS5_IJNSA_ILi8EEESE_EEENS5_IJSE_SB_EEEEEEEvNS4_8identityESX_S17_vS18_EENS_8epilogue10collective18CollectiveEpilogueINS1A_23Sm100TmaWarpSpecializedILi3ELi2ELi16ELb1ELb0EEEJSF_NS5_IJNSQ_ISE_SB_EENSQ_INSA_ILi32EEESB_EEEEESG_SH_SG_SH_NS1A_6fusion15FusionCallbacksIS1E_NS1J_17LinearCombinationISG_fSG_fLNS_15FloatRoundStyleE2EEESF_S1I_JEEENS4_5SM1004TMEM4LOAD26SM100_TMEM_LOAD_16dp256b4xESX_NSY_INSZ_ILi2ELi4ELi3EEES12_NSQ_INS5_IJS13_S1G_EEENS5_IJS1G_SB_EEEEEEENS4_17SM75_U32x4_LDSM_NENS4_14SM90_TMA_STOREES1X_NS4_17SM90_U32x4_STSM_NENS4_39AutoVectorizingCopyWithAssumedAlignmentILi128EEEEEEvvEEEEvNT_6ParamsE)
        /*0038*/ 	.word	0x00000000


	//----- nvinfo : EIATTR_MIN_STACK_SIZE
	.align		4
.L_27:
        /*003c*/ 	.byte	0x04, 0x12
        /*003e*/ 	.short	(.L_29 - .L_28)
	.align		4
.L_28:
        /*0040*/ 	.word	index@(_ZN7cutlass13device_kernelINS_4gemm6kernel13GemmUniversalIN4cute5tupleIJiiiiEEENS1_10collective13CollectiveMmaINS1_35MainloopSm100TmaUmmaWarpSpecializedILi4ELi2ELi4ENS5_IJNS4_1CILi1EEESB_SB_EEEEENS5_IJNSA_ILi64EEESE_SE_EEENS_10bfloat16_tENS5_IJlSB_lEEESG_SH_NS4_8TiledMMAINS4_8MMA_AtomIJNS4_20SM100_MMA_F16BF16_SSISG_SG_fLi64ELi64ELNS4_4UMMA5MajorE0ELSM_0ELNSL_7ScaleInE0ELSN_0EEEEEENS4_6LayoutISC_NS5_IJNSA_ILi0EEESR_SR_EEEEENS5_IJNS4_10UnderscoreESU_SU_EEEEENS4_13SM90_TMA_LOADENS4_14ComposedLayoutINS4_7SwizzleILi3ELi4ELi3EEENS4_18smem_ptr_flag_bitsILi16EEENSQ_INS5_IJNSA_ILi8EEESE_EEENS5_IJSE_SB_EEEEEEEvNS4_8identityESX_S17_vS18_EENS_8epilogue10collective18CollectiveEpilogueINS1A_23Sm100TmaWarpSpecializedILi3ELi2ELi16ELb1ELb0EEEJSF_NS5_IJNSQ_ISE_SB_EENSQ_INSA_ILi32EEESB_EEEEESG_SH_SG_SH_NS1A_6fusion15FusionCallbacksIS1E_NS1J_17LinearCombinationISG_fSG_fLNS_15FloatRoundStyleE2EEESF_S1I_JEEENS4_5SM1004TMEM4LOAD26SM100_TMEM_LOAD_16dp256b4xESX_NSY_INSZ_ILi2ELi4ELi3EEES12_NSQ_INS5_IJS13_S1G_EEENS5_IJS1G_SB_EEEEEEENS4_17SM75_U32x4_LDSM_NENS4_14SM90_TMA_STOREES1X_NS4_17SM90_U32x4_STSM_NENS4_39AutoVectorizingCopyWithAssumedAlignmentILi128EEEEEEvvEEEEvNT_6ParamsE)
        /*0044*/ 	.word	0x00000000
.L_29:


//--------------------- .nv.compat                --------------------------
	.section	.nv.compat,"",@"SHT_CUDA_COMPAT_INFO"
	.align	4
        /*0000*/ 	.byte	0x02, 0x09, 0x01, 0x00, 0x02, 0x02, 0x02, 0x00, 0x02, 0x05, 0x05, 0x00, 0x03, 0x07, 0x01, 0x01
        /*0010*/ 	.byte	0x02, 0x03, 0x01, 0x00, 0x02, 0x06, 0x01, 0x00, 0x04, 0x0b, 0x08, 0x00, 0x09, 0x00, 0x00, 0x00
        /*0020*/ 	.byte	0x00, 0x00, 0x00, 0x00


//--------------------- .nv.info._ZN7cutlass13device_kernelINS_4gemm6kernel13GemmUniversalIN4cute5tupleIJiiiiEEENS1_10collective13CollectiveMmaINS1_35MainloopSm100TmaUmmaWarpSpecializedILi4ELi2ELi4ENS5_IJNS4_1CILi1EEESB_SB_EEEEENS5_IJNSA_ILi64EEESE_SE_EEENS_10bfloat16_tENS5_IJlSB_lEEESG_SH_NS4_8TiledMMAINS4_8MMA_AtomIJNS4_20SM100_MMA_F16BF16_SSISG_SG_fLi64ELi64ELNS4_4UMMA5MajorE0ELSM_0ELNSL_7ScaleInE0ELSN_0EEEEEENS4_6LayoutISC_NS5_IJNSA_ILi0EEESR_SR_EEEEENS5_IJNS4_10UnderscoreESU_SU_EEEEENS4_13SM90_TMA_LOADENS4_14ComposedLayoutINS4_7SwizzleILi3ELi4ELi3EEENS4_18smem_ptr_flag_bitsILi16EEENSQ_INS5_IJNSA_ILi8EEESE_EEENS5_IJSE_SB_EEEEEEEvNS4_8identityESX_S17_vS18_EENS_8epilogue10collective18CollectiveEpilogueINS1A_23Sm100TmaWarpSpecializedILi3ELi2ELi16ELb1ELb0EEEJSF_NS5_IJNSQ_ISE_SB_EENSQ_INSA_ILi32EEESB_EEEEESG_SH_SG_SH_NS1A_6fusion15FusionCallbacksIS1E_NS1J_17LinearCombinationISG_fSG_fLNS_15FloatRoundStyleE2EEESF_S1I_JEEENS4_5SM1004TMEM4LOAD26SM100_TMEM_LOAD_16dp256b4xESX_NSY_INSZ_ILi2ELi4ELi3EEES12_NSQ_INS5_IJS13_S1G_EEENS5_IJS1G_SB_EEEEEEENS4_17SM75_U32x4_LDSM_NENS4_14SM90_TMA_STOREES1X_NS4_17SM90_U32x4_STSM_NENS4_39AutoVectorizingCopyWithAssumedAlignmentILi128EEEEEEvvEEEEvNT_6ParamsE --------------------------
	.section	.nv.info._ZN7cutlass13device_kernelINS_4gemm6kernel13GemmUniversalIN4cute5tupleIJiiiiEEENS1_10collective13CollectiveMmaINS1_35MainloopSm100TmaUmmaWarpSpecializedILi4ELi2ELi4ENS5_IJNS4_1CILi1EEESB_SB_EEEEENS5_IJNSA_ILi64EEESE_SE_EEENS_10bfloat16_tENS5_IJlSB_lEEESG_SH_NS4_8TiledMMAINS4_8MMA_AtomIJNS4_20SM100_MMA_F16BF16_SSISG_SG_fLi64ELi64ELNS4_4UMMA5MajorE0ELSM_0ELNSL_7ScaleInE0ELSN_0EEEEEENS4_6LayoutISC_NS5_IJNSA_ILi0EEESR_SR_EEEEENS5_IJNS4_10UnderscoreESU_SU_EEEEENS4_13SM90_TMA_LOADENS4_14ComposedLayoutINS4_7SwizzleILi3ELi4ELi3EEENS4_18smem_ptr_flag_bitsILi16EEENSQ_INS5_IJNSA_ILi8EEESE_EEENS5_IJSE_SB_EEEEEEEvNS4_8identityESX_S17_vS18_EENS_8epilogue10collective18CollectiveEpilogueINS1A_23Sm100TmaWarpSpecializedILi3ELi2ELi16ELb1ELb0EEEJSF_NS5_IJNSQ_ISE_SB_EENSQ_INSA_ILi32EEESB_EEEEESG_SH_SG_SH_NS1A_6fusion15FusionCallbacksIS1E_NS1J_17LinearCombinationISG_fSG_fLNS_15FloatRoundStyleE2EEESF_S1I_JEEENS4_5SM1004TMEM4LOAD26SM100_TMEM_LOAD_16dp256b4xESX_NSY_INSZ_ILi2ELi4ELi3EEES12_NSQ_INS5_IJS13_S1G_EEENS5_IJS1G_SB_EEEEEEENS4_17SM75_U32x4_LDSM_NENS4_14SM90_TMA_STOREES1X_NS4_17SM90_U32x4_STSM_NENS4_39AutoVectorizingCopyWithAssumedAlignmentILi128EEEEEEvvEEEEvNT_6ParamsE,"",@"SHT_CUDA_INFO"
	.sectionflags	@""
	.align	4


	//----- nvinfo : EIATTR_CUDA_API_VERSION
	.align		4
        /*0000*/ 	.byte	0x04, 0x37
        /*0002*/ 	.short	(.L_31 - .L_30)
.L_30:
        /*0004*/ 	.word	0x00000082


	//----- nvinfo : EIATTR_KPARAM_INFO
	.align		4
.L_31:
        /*0008*/ 	.byte	0x04, 0x17
        /*000a*/ 	.short	(.L_33 - .L_32)
.L_32:
        /*000c*/ 	.word	0x00000000
        /*0010*/ 	.short	0x0000
        /*0012*/ 	.short	0x0000
        /*0014*/ 	.byte	0x00, 0xf0, 0x01, 0x20


	//----- nvinfo : EIATTR_AT_ENTRY_FRAGMENTS
	.align		4
.L_33:
        /*0018*/ 	.byte	0x04, 0x4f
        /*001a*/ 	.short	(.L_35 - .L_34)


	//   ....[0]....
.L_34:
        /*001c*/ 	.word	0x00000006


	//----- nvinfo : EIATTR_RESERVED_SMEM_USED
	.align		4
.L_35:
        /*0020*/ 	.byte	0x01, 0x41
	.zero		2


	//----- nvinfo : EIATTR_SPARSE_MMA_MASK
	.align		4
        /*0024*/ 	.byte	0x03, 0x50
        /*0026*/ 	.short	0x0000


	//----- nvinfo : EIATTR_TCGEN05_1CTA_USED
	.align		4
        /*0028*/ 	.byte	0x01, 0x51
	.zero		2


	//----- nvinfo : EIATTR_MAXREG_COUNT
	.align		4
        /*002c*/ 	.byte	0x03, 0x1b
        /*002e*/ 	.short	0x00ff


	//----- nvinfo : EIATTR_NUM_BARRIERS
	.align		4
        /*0030*/ 	.byte	0x02, 0x4c
        /*0032*/ 	.byte	0x07
	.zero		1


	//----- nvinfo : EIATTR_EXTERNS
	.align		4
        /*0034*/ 	.byte	0x04, 0x0f
        /*0036*/ 	.short	(.L_37 - .L_36)


	//   ....[0]....
	.align		4
.L_36:
        /*0038*/ 	.word	index@(__assertfail)


	//----- nvinfo : EIATTR_MERCURY_ISA_VERSION
	.align		4
.L_37:
        /*003c*/ 	.byte	0x03, 0x5f
        /*003e*/ 	.short	0x0101


	//----- nvinfo : EIATTR_INT_WARP_WIDE_INSTR_OFFSETS
	.align		4
        /*0040*/ 	.byte	0x04, 0x31
        /*0042*/ 	.short	(.L_39 - .L_38)


	//   ....[0]....
.L_38:
        /*0044*/ 	.word	0x00001da0


	//   ....[1]....
        /*0048*/ 	.word	0x00003840


	//   ....[2]....
        /*004c*/ 	.word	0x00003870


	//   ....[3]....
        /*0050*/ 	.word	0x000038c0


	//   ....[4]....
        /*0054*/ 	.word	0x000041a0


	//   ....[5]....
        /*0058*/ 	.word	0x000041c0


	//   ....[6]....
        /*005c*/ 	.word	0x00004490


	//   ....[7]....
        /*0060*/ 	.word	0x000045c0


	//----- nvinfo : EIATTR_COOP_GROUP_MASK_REGIDS
	.align		4
.L_39:
        /*0064*/ 	.byte	0x04, 0x29
        /*0066*/ 	.short	(.L_41 - .L_40)


	//   ....[0]....
.L_40:
        /*0068*/ 	.word	0xffffffff


	//   ....[1]....
        /*006c*/ 	.word	0xffffffff


	//   ....[2]....
        /*0070*/ 	.word	0xffffffff


	//   ....[3]....
        /*0074*/ 	.word	0xffffffff


	//   ....[4]....
        /*0078*/ 	.word	0xffffffff


	//   ....[5]....
        /*007c*/ 	.word	0xffffffff


	//   ....[6]....
        /*0080*/ 	.word	0xffffffff


	//   ....[7]....
        /*0084*/ 	.word	0xffffffff


	//   ....[8]....
        /*0088*/ 	.word	0xffffffff


	//   ....[9]....
        /*008c*/ 	.word	0xffffffff


	//   ....[10]....
        /*0090*/ 	.word	0xffffffff


	//   ....[11]....
        /*0094*/ 	.word	0xffffffff


	//   ....[12]....
        /*0098*/ 	.word	0xffffffff


	//----- nvinfo : EIATTR_COOP_GROUP_INSTR_OFFSETS
	.align		4
.L_41:
        /*009c*/ 	.byte	0x04, 0x28
        /*009e*/ 	.short	(.L_43 - .L_42)


	//   ....[0]....
.L_42:
        /*00a0*/ 	.word	0x00000090


	//   ....[1]....
        /*00a4*/ 	.word	0x000004d0


	//   ....[2]....
        /*00a8*/ 	.word	0x00000640


	//   ....[3]....
        /*00ac*/ 	.word	0x000007c0


	//   ....[4]....
        /*00b0*/ 	.word	0x000008c0


	//   ....[5]....
        /*00b4*/ 	.word	0x00000a30


	//   ....[6]....
        /*00b8*/ 	.word	0x00000bd0


	//   ....[7]....
        /*00bc*/ 	.word	0x00001c80


	//   ....[8]....
        /*00c0*/ 	.word	0x00002a60


	//   ....[9]....
        /*00c4*/ 	.word	0x00002c70


	//   ....[10]....
        /*00c8*/ 	.word	0x00002ca0


	//   ....[11]....
        /*00cc*/ 	.word	0x00003730


	//   ....[12]....
        /*00d0*/ 	.word	0x00003960


	//----- nvinfo : EIATTR_VRC_CTA_INIT_COUNT
	.align		4
.L_43:
        /*00d4*/ 	.byte	0x02, 0x4a
        /*00d6*/ 	.byte	0x80
	.zero		1


	//----- nvinfo : EIATTR_SYSCALL_OFFSETS
	.align		4
        /*00d8*/ 	.byte	0x04, 0x46
        /*00da*/ 	.short	(.L_45 - .L_44)


	//   ....[0]....
.L_44:
        /*00dc*/ 	.word	0x000051a0


	//   ....[1]....
        /*00e0*/ 	.word	0x00005290


	//   ....[2]....
        /*00e4*/ 	.word	0x00005a70


	//   ....[3]....
        /*00e8*/ 	.word	0x000063b0


	//----- nvinfo : EIATTR_MBARRIER_INSTR_OFFSETS
	.align		4
.L_45:
        /*00ec*/ 	.byte	0x04, 0x39
        /*00ee*/ 	.short	(.L_47 - .L_46)


	//   ....[0]....
.L_46:
        /*00f0*/ 	.word	0x000005b0
        /*00f4*/ 	.word	0x000000ff
        /*00f8*/ 	.word	0x00000000
        /*00fc*/ 	.short	0x0100
        /*00fe*/ 	.byte	0x05
	.zero		1


	//   ....[1]....
        /*0100*/ 	.word	0x000005c0
        /*0104*/ 	.word	0x000000ff
        /*0108*/ 	.word	0x00000020
        /*010c*/ 	.short	0x0100
        /*010e*/ 	.byte	0x05
	.zero		1


	//   ....[2]....
        /*0110*/ 	.word	0x000005d0
        /*0114*/ 	.word	0x000000ff
        /*0118*/ 	.word	0x00000008
        /*011c*/ 	.short	0x0100
        /*011e*/ 	.byte	0x05
	.zero		1


	//   ....[3]....
        /*0120*/ 	.word	0x000005e0
        /*0124*/ 	.word	0x000000ff
        /*0128*/ 	.word	0x00000028
        /*012c*/ 	.short	0x0100
        /*012e*/ 	.byte	0x05
	.zero		1


	//   ....[4]....
        /*0130*/ 	.word	0x000005f0
        /*0134*/ 	.word	0x000000ff
        /*0138*/ 	.word	0x00000010
        /*013c*/ 	.short	0x0100
        /*013e*/ 	.byte	0x05
	.zero		1


	//   ....[5]....
        /*0140*/ 	.word	0x00000600
        /*0144*/ 	.word	0x000000ff
        /*0148*/ 	.word	0x00000030
        /*014c*/ 	.short	0x0100
        /*014e*/ 	.byte	0x05
	.zero		1


	//   ....[6]....
        /*0150*/ 	.word	0x00000610
        /*0154*/ 	.word	0x000000ff
        /*0158*/ 	.word	0x00000018
        /*015c*/ 	.short	0x0100
        /*015e*/ 	.byte	0x05
	.zero		1


	//   ....[7]....
        /*0160*/ 	.word	0x00000620
        /*0164*/ 	.word	0x000000ff
        /*0168*/ 	.word	0x00000038
        /*016c*/ 	.short	0x0100
        /*016e*/ 	.byte	0x05
	.zero		1


	//   ....[8]....
        /*0170*/ 	.word	0x00000750
        /*0174*/ 	.word	0x000000ff
        /*0178*/ 	.word	0x00000040
        /*017c*/ 	.short	0x0100
        /*017e*/ 	.byte	0x07
	.zero		1


	//   ....[9]....
        /*0180*/ 	.word	0x00000760
        /*0184*/ 	.word	0x000000ff
        /*0188*/ 	.word	0x00000058
        /*018c*/ 	.short	0x0100
        /*018e*/ 	.byte	0x07
	.zero		1


	//   ....[10]....
        /*0190*/ 	.word	0x00000770
        /*0194*/ 	.word	0x000000ff
        /*0198*/ 	.word	0x00000048
        /*019c*/ 	.short	0x0100
        /*019e*/ 	.byte	0x07
	.zero		1


	//   ....[11]....
        /*01a0*/ 	.word	0x00000780
        /*01a4*/ 	.word	0x000000ff
        /*01a8*/ 	.word	0x00000060
        /*01ac*/ 	.short	0x0100
        /*01ae*/ 	.byte	0x07
	.zero		1


	//   ....[12]....
        /*01b0*/ 	.word	0x00000790
        /*01b4*/ 	.word	0x000000ff
        /*01b8*/ 	.word	0x00000050
        /*01bc*/ 	.short	0x0100
        /*01be*/ 	.byte	0x07
	.zero		1


	//   ....[13]....
        /*01c0*/ 	.word	0x000007a0
        /*01c4*/ 	.word	0x000000ff
        /*01c8*/ 	.word	0x00000068
        /*01cc*/ 	.short	0x0100
        /*01ce*/ 	.byte	0x07
	.zero		1


	//   ....[14]....
        /*01d0*/ 	.word	0x00000890
        /*01d4*/ 	.word	0x000000ff
        /*01d8*/ 	.word	0x00000070
        /*01dc*/ 	.short	0x0100
        /*01de*/ 	.byte	0x05
	.zero		1


	//   ....[15]....
        /*01e0*/ 	.word	0x000008a0
        /*01e4*/ 	.word	0x000000ff
        /*01e8*/ 	.word	0x00000078
        /*01ec*/ 	.short	0x0100
        /*01ee*/ 	.byte	0x05
	.zero		1


	//   ....[16]....
        /*01f0*/ 	.word	0x000009e0
        /*01f4*/ 	.word	0x000000ff
        /*01f8*/ 	.word	0x00000080
        /*01fc*/ 	.short	0x0100
        /*01fe*/ 	.byte	0x05
	.zero		1


	//   ....[17]....
        /*0200*/ 	.word	0x000009f0
        /*0204*/ 	.word	0x000000ff
        /*0208*/ 	.word	0x00000090
        /*020c*/ 	.short	0x0100
        /*020e*/ 	.byte	0x05
	.zero		1


	//   ....[18]....
        /*0210*/ 	.word	0x00000a00
        /*0214*/ 	.word	0x000000ff
        /*0218*/ 	.word	0x00000088
        /*021c*/ 	.short	0x0100
        /*021e*/ 	.byte	0x05
	.zero		1


	//   ....[19]....
        /*0220*/ 	.word	0x00000a10
        /*0224*/ 	.word	0x000000ff
        /*0228*/ 	.word	0x00000098
        /*022c*/ 	.short	0x0100
        /*022e*/ 	.byte	0x05
	.zero		1


	//   ....[20]....
        /*0230*/ 	.word	0x00000b40
        /*0234*/ 	.word	0x000000ff
        /*0238*/ 	.word	0x000000a0
        /*023c*/ 	.short	0x0100
        /*023e*/ 	.byte	0x07
	.zero		1


	//   ....[21]....
        /*0240*/ 	.word	0x00000b50
        /*0244*/ 	.word	0x000000ff
        /*0248*/ 	.word	0x000000c0
        /*024c*/ 	.short	0x0100
        /*024e*/ 	.byte	0x07
	.zero		1


	//   ....[22]....
        /*0250*/ 	.word	0x00000b60
        /*0254*/ 	.word	0x000000ff
        /*0258*/ 	.word	0x000000a8
        /*025c*/ 	.short	0x0100
        /*025e*/ 	.byte	0x07
	.zero		1


	//   ....[23]....
        /*0260*/ 	.word	0x00000b70
        /*0264*/ 	.word	0x000000ff
        /*0268*/ 	.word	0x000000c8
        /*026c*/ 	.short	0x0100
        /*026e*/ 	.byte	0x07
	.zero		1


	//   ....[24]....
        /*0270*/ 	.word	0x00000b80
        /*0274*/ 	.word	0x000000ff
        /*0278*/ 	.word	0x000000b0
        /*027c*/ 	.short	0x0100
        /*027e*/ 	.byte	0x07
	.zero		1


	//   ....[25]....
        /*0280*/ 	.word	0x00000b90
        /*0284*/ 	.word	0x000000ff
        /*0288*/ 	.word	0x000000d0
        /*028c*/ 	.short	0x0100
        /*028e*/ 	.byte	0x07
	.zero		1


	//   ....[26]....
        /*0290*/ 	.word	0x00000ba0
        /*0294*/ 	.word	0x000000ff
        /*0298*/ 	.word	0x000000b8
        /*029c*/ 	.short	0x0100
        /*029e*/ 	.byte	0x07
	.zero		1


	//   ....[27]....
        /*02a0*/ 	.word	0x00000bb0
        /*02a4*/ 	.word	0x000000ff
        /*02a8*/ 	.word	0x000000d8
        /*02ac*/ 	.short	0x0100
        /*02ae*/ 	.byte	0x07
	.zero		1


	//   ....[28]....
        /*02b0*/ 	.word	0x00000ca0
        /*02b4*/ 	.word	0x000000ff
        /*02b8*/ 	.word	0x000000e0
        /*02bc*/ 	.short	0x0100
        /*02be*/ 	.byte	0x05
	.zero		1


	//   ....[29]....
        /*02c0*/ 	.word	0x00000cb0
        /*02c4*/ 	.word	0x000000ff
        /*02c8*/ 	.word	0x000000f0
        /*02cc*/ 	.short	0x0100
        /*02ce*/ 	.byte	0x05
	.zero		1


	//   ....[30]....
        /*02d0*/ 	.word	0x00000cc0
        /*02d4*/ 	.word	0x000000ff
        /*02d8*/ 	.word	0x000000e8
        /*02dc*/ 	.short	0x0100
        /*02de*/ 	.byte	0x05
	.zero		1


	//   ....[31]....
        /*02e0*/ 	.word	0x00000cd0
        /*02e4*/ 	.word	0x000000ff
        /*02e8*/ 	.word	0x000000f8
        /*02ec*/ 	.short	0x0100
        /*02ee*/ 	.byte	0x05
	.zero		1


	//   ....[32]....
        /*02f0*/ 	.word	0x000015a0
        /*02f4*/ 	.word	0x00000002
        /*02f8*/ 	.word	0x000000f0
        /*02fc*/ 	.short	0x010a
        /*02fe*/ 	.byte	0xff
	.zero		1


	//   ....[33]....
        /*0300*/ 	.word	0x000015d0
        /*0304*/ 	.word	0x00000002
        /*0308*/ 	.word	0x000000e0
        /*030c*/ 	.short	0x0101
        /*030e*/ 	.byte	0xff
	.zero		1


	//   ....[34]....
        /*0310*/ 	.word	0x000016a0
        /*0314*/ 	.word	0x000000ff
        /*0318*/ 	.word	0x00000020
        /*031c*/ 	.short	0x010a
        /*031e*/ 	.byte	0x08
	.zero		1


	//   ....[35]....
        /*0320*/ 	.word	0x00001740
        /*0324*/ 	.word	0x000000ff
        /*0328*/ 	.word	0x00000020
        /*032c*/ 	.short	0x010a
        /*032e*/ 	.byte	0x21
	.zero		1


	//   ....[36]....
        /*0330*/ 	.word	0x000018a0
        /*0334*/ 	.word	0x000000ff
        /*0338*/ 	.word	0x00000020
        /*033c*/ 	.short	0x010a
        /*033e*/ 	.byte	0x08
	.zero		1


	//   ....[37]....
        /*0340*/ 	.word	0x00001990
        /*0344*/ 	.word	0x000000ff
        /*0348*/ 	.word	0x00000078
        /*034c*/ 	.short	0x0101
        /*034e*/ 	.byte	0x04
	.zero		1


	//   ....[38]....
        /*0350*/ 	.word	0x000019b0
        /*0354*/ 	.word	0x000000ff
        /*0358*/ 	.word	0x00000020
        /*035c*/ 	.short	0x010a
        /*035e*/ 	.byte	0x08
	.zero		1


	//   ....[39]....
        /*0360*/ 	.word	0x00001a30
        /*0364*/ 	.word	0x000000ff
        /*0368*/ 	.word	0x00000020
        /*036c*/ 	.short	0x010a
        /*036e*/ 	.byte	0x11
	.zero		1


	//   ....[40]....
        /*0370*/ 	.word	0x00001b90
        /*0374*/ 	.word	0x000000ff
        /*0378*/ 	.word	0x00000020
        /*037c*/ 	.short	0x010a
        /*037e*/ 	.byte	0x08
	.zero		1


	//   ....[41]....
        /*0380*/ 	.word	0x00001cb0
        /*0384*/ 	.word	0x00000002
        /*0388*/ 	.word	0x00000080
        /*038c*/ 	.short	0x010a
        /*038e*/ 	.byte	0xff
	.zero		1


	//   ....[42]....
        /*0390*/ 	.word	0x00001d70
        /*0394*/ 	.word	0x00000002
        /*0398*/ 	.word	0x00000000
        /*039c*/ 	.short	0x0101
        /*039e*/ 	.byte	0xff
	.zero		1


	//   ....[43]....
        /*03a0*/ 	.word	0x000022d0
        /*03a4*/ 	.word	0x000000ff
        /*03a8*/ 	.word	0x00000000
        /*03ac*/ 	.short	0x010a
        /*03ae*/ 	.byte	0x05
	.zero		1


	//   ....[44]....
        /*03b0*/ 	.word	0x00002360
        /*03b4*/ 	.word	0x000000ff
        /*03b8*/ 	.word	0x00000000
        /*03bc*/ 	.short	0x010a
        /*03be*/ 	.byte	0x05
	.zero		1


	//   ....[45]....
        /*03c0*/ 	.word	0x000023f0
        /*03c4*/ 	.word	0x000000ff
        /*03c8*/ 	.word	0x00000000
        /*03cc*/ 	.short	0x010a
        /*03ce*/ 	.byte	0x05
	.zero		1


	//   ....[46]....
        /*03d0*/ 	.word	0x00002490
        /*03d4*/ 	.word	0x00000000
        /*03d8*/ 	.word	0x00000000
        /*03dc*/ 	.short	0x010a
        /*03de*/ 	.byte	0xff
	.zero		1


	//   ....[47]....
        /*03e0*/ 	.word	0x000025b0
        /*03e4*/ 	.word	0x00000000
        /*03e8*/ 	.word	0x000000e0
        /*03ec*/ 	.short	0x010a
        /*03ee*/ 	.byte	0xff
	.zero		1


	//   ....[48]....
        /*03f0*/ 	.word	0x00002620
        /*03f4*/ 	.word	0x00000000
        /*03f8*/ 	.word	0x00000000
        /*03fc*/ 	.short	0x0101
        /*03fe*/ 	.byte	0xff
	.zero		1


	//   ....[49]....
        /*0400*/ 	.word	0x00002640
        /*0404*/ 	.word	0x000000ff
        /*0408*/ 	.word	0x00000090
        /*040c*/ 	.short	0x010a
        /*040e*/ 	.byte	0x05
	.zero		1


	//   ....[50]....
        /*0410*/ 	.word	0x00002760
        /*0414*/ 	.word	0x00000000
        /*0418*/ 	.word	0x00000080
        /*041c*/ 	.short	0x010a
        /*041e*/ 	.byte	0xff
	.zero		1


	//   ....[51]....
        /*0420*/ 	.word	0x00002860
        /*0424*/ 	.word	0x00000000
        /*0428*/ 	.word	0x00000000
        /*042c*/ 	.short	0x0101
        /*042e*/ 	.byte	0xff
	.zero		1


	//   ....[52]....
        /*0430*/ 	.word	0x000028f0
        /*0434*/ 	.word	0x000000ff
        /*0438*/ 	.word	0x00000090
        /*043c*/ 	.short	0x0106
        /*043e*/ 	.byte	0x05
	.zero		1


	//   ....[53]....
        /*0440*/ 	.word	0x00002910
        /*0444*/ 	.word	0x000000ff
        /*0448*/ 	.word	0x00000090
        /*044c*/ 	.short	0x010a
        /*044e*/ 	.byte	0x05
	.zero		1


	//   ....[54]....
        /*0450*/ 	.word	0x000029a0
        /*0454*/ 	.word	0x000000ff
        /*0458*/ 	.word	0x00000090
        /*045c*/ 	.short	0x0106
        /*045e*/ 	.byte	0x04
	.zero		1


	//   ....[55]....
        /*0460*/ 	.word	0x000029e0
        /*0464*/ 	.word	0x00000000
        /*0468*/ 	.word	0x00000090
        /*046c*/ 	.short	0x010a
        /*046e*/ 	.byte	0xff
	.zero		1


	//   ....[56]....
        /*0470*/ 	.word	0x00002f20
        /*0474*/ 	.word	0x00000000
        /*0478*/ 	.word	0x00000080
        /*047c*/ 	.short	0x010a
        /*047e*/ 	.byte	0xff
	.zero		1


	//   ....[57]....
        /*0480*/ 	.word	0x00003020
        /*0484*/ 	.word	0x00000003
        /*0488*/ 	.word	0x00000000
        /*048c*/ 	.short	0x0101
        /*048e*/ 	.byte	0xff
	.zero		1


	//   ....[58]....
        /*0490*/ 	.word	0x00003030
        /*0494*/ 	.word	0x000000ff
        /*0498*/ 	.word	0x00000000
        /*049c*/ 	.short	0x010a
        /*049e*/ 	.byte	0x06
	.zero		1


	//   ....[59]....
        /*04a0*/ 	.word	0x000030b0
        /*04a4*/ 	.word	0x000000ff
        /*04a8*/ 	.word	0x000000c0
        /*04ac*/ 	.short	0x010a
        /*04ae*/ 	.byte	0x07
	.zero		1


	//   ....[60]....
        /*04b0*/ 	.word	0x00003190
        /*04b4*/ 	.word	0x000000ff
        /*04b8*/ 	.word	0x00000000
        /*04bc*/ 	.short	0x010a
        /*04be*/ 	.byte	0x06
	.zero		1


	//   ....[61]....
        /*04c0*/ 	.word	0x000032c0
        /*04c4*/ 	.word	0x000000ff
        /*04c8*/ 	.word	0x00000000
        /*04cc*/ 	.short	0x010a
        /*04ce*/ 	.byte	0x1a
	.zero		1


	//   ....[62]....
        /*04d0*/ 	.word	0x00003560
        /*04d4*/ 	.word	0x000000ff
        /*04d8*/ 	.word	0x00000000
        /*04dc*/ 	.short	0x010a
        /*04de*/ 	.byte	0x06
	.zero		1


	//   ....[63]....
        /*04e0*/ 	.word	0x000035f0
        /*04e4*/ 	.word	0x000000ff
        /*04e8*/ 	.word	0x00000000
        /*04ec*/ 	.short	0x010a
        /*04ee*/ 	.byte	0x06
	.zero		1


	//   ....[64]....
        /*04f0*/ 	.word	0x00003680
        /*04f4*/ 	.word	0x000000ff
        /*04f8*/ 	.word	0x00000000
        /*04fc*/ 	.short	0x010a
        /*04fe*/ 	.byte	0x06
	.zero		1


	//   ....[65]....
        /*0500*/ 	.word	0x00003710
        /*0504*/ 	.word	0x000000ff
        /*0508*/ 	.word	0x00000000
        /*050c*/ 	.short	0x010a
        /*050e*/ 	.byte	0x07
	.zero		1


	//   ....[66]....
        /*0510*/ 	.word	0x00003b40
        /*0514*/ 	.word	0x00000000
        /*0518*/ 	.word	0x00000080
        /*051c*/ 	.short	0x010a
        /*051e*/ 	.byte	0xff
	.zero		1


	//   ....[67]....
        /*0520*/ 	.word	0x00003c00
        /*0524*/ 	.word	0x00000000
        /*0528*/ 	.word	0x00000000
        /*052c*/ 	.short	0x0101
        /*052e*/ 	.byte	0xff
	.zero		1


	//   ....[68]....
        /*0530*/ 	.word	0x00003f20
        /*0534*/ 	.word	0x000000ff
        /*0538*/ 	.word	0x00000078
        /*053c*/ 	.short	0x010a
        /*053e*/ 	.byte	0x07
	.zero		1


	//   ....[69]....
        /*0540*/ 	.word	0x00004140
        /*0544*/ 	.word	0x000000ff
        /*0548*/ 	.word	0x00000058
        /*054c*/ 	.short	0x010a
        /*054e*/ 	.byte	0x0f
	.zero		1


	//   ....[70]....
        /*0550*/ 	.word	0x00004340
        /*0554*/ 	.word	0x000000ff
        /*0558*/ 	.word	0x00000040
        /*055c*/ 	.short	0x010b
        /*055e*/ 	.byte	0x0f
	.zero		1


	//   ....[71]....
        /*0560*/ 	.word	0x00004390
        /*0564*/ 	.word	0x000000ff
        /*0568*/ 	.word	0x00000000
        /*056c*/ 	.short	0x0101
        /*056e*/ 	.byte	0x10
	.zero		1


	//   ....[72]....
        /*0570*/ 	.word	0x000043d0
        /*0574*/ 	.word	0x000000ff
        /*0578*/ 	.word	0x00000058
        /*057c*/ 	.short	0x010a
        /*057e*/ 	.byte	0x0d
	.zero		1


	//   ....[73]....
        /*0580*/ 	.word	0x00004610
        /*0584*/ 	.word	0x000000ff
        /*0588*/ 	.word	0x00000040
        /*058c*/ 	.short	0x010b
        /*058e*/ 	.byte	0x0d
	.zero		1


	//   ....[74]....
        /*0590*/ 	.word	0x00004680
        /*0594*/ 	.word	0x000000ff
        /*0598*/ 	.word	0x00000000
        /*059c*/ 	.short	0x0101
        /*059e*/ 	.byte	0x0f
	.zero		1


	//   ....[75]....
        /*05a0*/ 	.word	0x000046d0
        /*05a4*/ 	.word	0x000000ff
        /*05a8*/ 	.word	0x00000000
        /*05ac*/ 	.short	0x010a
        /*05ae*/ 	.byte	0x04
	.zero		1


	//   ....[76]....
        /*05b0*/ 	.word	0x00004760
        /*05b4*/ 	.word	0x000000ff
        /*05b8*/ 	.word	0x00000000
        /*05bc*/ 	.short	0x010a
        /*05be*/ 	.byte	0x04
	.zero		1


	//   ....[77]....
        /*05c0*/ 	.word	0x00004800
        /*05c4*/ 	.word	0x00000000
        /*05c8*/ 	.word	0x00000000
        /*05cc*/ 	.short	0x010a
        /*05ce*/ 	.byte	0xff
	.zero		1


	//   ....[78]....
        /*05d0*/ 	.word	0x00004b70
        /*05d4*/ 	.word	0x00000000
        /*05d8*/ 	.word	0x00000080
        /*05dc*/ 	.short	0x010a
        /*05de*/ 	.byte	0xff
	.zero		1


	//   ....[79]....
        /*05e0*/ 	.word	0x00004c80
        /*05e4*/ 	.word	0x00000000
        /*05e8*/ 	.word	0x00000000
        /*05ec*/ 	.short	0x0101
        /*05ee*/ 	.byte	0xff
	.zero		1


	//   ....[80]....
        /*05f0*/ 	.word	0x00005690
        /*05f4*/ 	.word	0x00000002
        /*05f8*/ 	.word	0x00000040
        /*05fc*/ 	.short	0x010a
        /*05fe*/ 	.byte	0xff
	.zero		1


	//   ....[81]....
        /*0600*/ 	.word	0x000056d0
        /*0604*/ 	.word	0x0000002c
        /*0608*/ 	.word	0x000000a0
        /*060c*/ 	.short	0x010a
        /*060e*/ 	.byte	0xff
	.zero		1


	//   ....[82]....
        /*0610*/ 	.word	0x000057c0
        /*0614*/ 	.word	0x00000002
        /*0618*/ 	.word	0x00000040
        /*061c*/ 	.short	0x010a
        /*061e*/ 	.byte	0xff
	.zero		1


	//   ....[83]....
        /*0620*/ 	.word	0x00005950
        /*0624*/ 	.word	0x0000002c
        /*0628*/ 	.word	0x000000a0
        /*062c*/ 	.short	0x010a
        /*062e*/ 	.byte	0xff
	.zero		1


	//   ....[84]....
        /*0630*/ 	.word	0x00006110
        /*0634*/ 	.word	0x00000000
        /*0638*/ 	.word	0x00000000
        /*063c*/ 	.short	0x0101
        /*063e*/ 	.byte	0xff
	.zero		1


	//   ....[85]....
        /*0640*/ 	.word	0x00006120
        /*0644*/ 	.word	0x00000002
        /*0648*/ 	.word	0x00000040
        /*064c*/ 	.short	0x010a
        /*064e*/ 	.byte	0xff
	.zero		1


	//   ....[86]....
        /*0650*/ 	.word	0x000061e0
        /*0654*/ 	.word	0x00000002
        /*0658*/ 	.word	0x00000040
        /*065c*/ 	.short	0x010a
        /*065e*/ 	.byte	0xff
	.zero		1


	//   ....[87]....
        /*0660*/ 	.word	0x00006540
        /*0664*/ 	.word	0x000000ff
        /*0668*/ 	.word	0x00000000
        /*066c*/ 	.short	0x0101
        /*066e*/ 	.byte	0x05
	.zero		1


	//   ....[88]....
        /*0670*/ 	.word	0x00006ad0
        /*0674*/ 	.word	0x00000000
        /*0678*/ 	.word	0x00000000
        /*067c*/ 	.short	0x0101
        /*067e*/ 	.byte	0xff
	.zero		1


	//   ....[89]....
        /*0680*/ 	.word	0x00006d40
        /*0684*/ 	.word	0x000000ff
        /*0688*/ 	.word	0x00000000
        /*068c*/ 	.short	0x0101
        /*068e*/ 	.byte	0x04
	.zero		1


	//   ....[90]....
        /*0690*/ 	.word	0x00006d60
        /*0694*/ 	.word	0x00000002
        /*0698*/ 	.word	0x000000f0
        /*069c*/ 	.short	0x010a
        /*069e*/ 	.byte	0xff
	.zero		1


	//   ....[91]....
        /*06a0*/ 	.word	0x00006dc0
        /*06a4*/ 	.word	0x00000002
        /*06a8*/ 	.word	0x00000020
        /*06ac*/ 	.short	0x010a
        /*06ae*/ 	.byte	0xff
	.zero		1


	//   ....[92]....
        /*06b0*/ 	.word	0x00006e20
        /*06b4*/ 	.word	0x00000002
        /*06b8*/ 	.word	0x00000020
        /*06bc*/ 	.short	0x010a
        /*06be*/ 	.byte	0xff
	.zero		1


	//   ....[93]....
        /*06c0*/ 	.word	0x00006e70
        /*06c4*/ 	.word	0x00000002
        /*06c8*/ 	.word	0x00000080
        /*06cc*/ 	.short	0x010a
        /*06ce*/ 	.byte	0xff
	.zero		1


	//   ....[94]....
        /*06d0*/ 	.word	0x00006ed0
        /*06d4*/ 	.word	0x00000000
        /*06d8*/ 	.word	0x00000000
        /*06dc*/ 	.short	0x010a
        /*06de*/ 	.byte	0xff
	.zero		1


	//   ....[95]....
        /*06e0*/ 	.word	0x00006f30
        /*06e4*/ 	.word	0x00000000
        /*06e8*/ 	.word	0x00000000
        /*06ec*/ 	.short	0x010a
        /*06ee*/ 	.byte	0xff
	.zero		1


	//   ....[96]....
        /*06f0*/ 	.word	0x00006f90
        /*06f4*/ 	.word	0x00000000
        /*06f8*/ 	.word	0x00000000
        /*06fc*/ 	.short	0x010a
        /*06fe*/ 	.byte	0xff
	.zero		1


	//   ....[97]....
        /*0700*/ 	.word	0x00006fe0
        /*0704*/ 	.word	0x00000000
        /*0708*/ 	.word	0x000000e0
        /*070c*/ 	.short	0x010a
        /*070e*/ 	.byte	0xff
	.zero		1


	//   ....[98]....
        /*0710*/ 	.word	0x00007040
        /*0714*/ 	.word	0x00000000
        /*0718*/ 	.word	0x00000090
        /*071c*/ 	.short	0x010a
        /*071e*/ 	.byte	0xff
	.zero		1


	//   ....[99]....
        /*0720*/ 	.word	0x00007090
        /*0724*/ 	.word	0x00000000
        /*0728*/ 	.word	0x00000080
        /*072c*/ 	.short	0x010a
        /*072e*/ 	.byte	0xff
	.zero		1


	//   ....[100]....
        /*0730*/ 	.word	0x000070f0
        /*0734*/ 	.word	0x00000000
        /*0738*/ 	.word	0x00000090
        /*073c*/ 	.short	0x010a
        /*073e*/ 	.byte	0xff
	.zero		1


	//   ....[101]....
        /*0740*/ 	.word	0x00007140
        /*0744*/ 	.word	0x00000000
        /*0748*/ 	.word	0x00000080
        /*074c*/ 	.short	0x010a
        /*074e*/ 	.byte	0xff
	.zero		1


	//   ....[102]....
        /*0750*/ 	.word	0x000071a0
        /*0754*/ 	.word	0x00000002
        /*0758*/ 	.word	0x000000c0
        /*075c*/ 	.short	0x010a
        /*075e*/ 	.byte	0xff
	.zero		1


	//   ....[103]....
        /*0760*/ 	.word	0x00007200
        /*0764*/ 	.word	0x00000000
        /*0768*/ 	.word	0x00000000
        /*076c*/ 	.short	0x010a
        /*076e*/ 	.byte	0xff
	.zero		1


	//   ....[104]....
        /*0770*/ 	.word	0x00007260
        /*0774*/ 	.word	0x00000000
        /*0778*/ 	.word	0x00000000
        /*077c*/ 	.short	0x010a
        /*077e*/ 	.byte	0xff
	.zero		1


	//   ....[105]....
        /*0780*/ 	.word	0x000072c0
        /*0784*/ 	.word	0x00000000
        /*0788*/ 	.word	0x00000000
        /*078c*/ 	.short	0x010a
        /*078e*/ 	.byte	0xff
	.zero		1


	//   ....[106]....
        /*0790*/ 	.word	0x00007320
        /*0794*/ 	.word	0x00000000
        /*0798*/ 	.word	0x00000000
        /*079c*/ 	.short	0x010a
        /*079e*/ 	.byte	0xff
	.zero		1


	//   ....[107]....
        /*07a0*/ 	.word	0x00007380
        /*07a4*/ 	.word	0x00000000
        /*07a8*/ 	.word	0x00000000
        /*07ac*/ 	.short	0x010a
        /*07ae*/ 	.byte	0xff
	.zero		1


	//   ....[108]....
        /*07b0*/ 	.word	0x000073d0
        /*07b4*/ 	.word	0x00000000
        /*07b8*/ 	.word	0x00000080
        /*07bc*/ 	.short	0x010a
        /*07be*/ 	.byte	0xff
	.zero		1


	//   ....[109]....
        /*07c0*/ 	.word	0x00007430
        /*07c4*/ 	.word	0x00000000
        /*07c8*/ 	.word	0x00000078
        /*07cc*/ 	.short	0x010a
        /*07ce*/ 	.byte	0xff
	.zero		1


	//   ....[110]....
        /*07d0*/ 	.word	0x00007490
        /*07d4*/ 	.word	0x00000000
        /*07d8*/ 	.word	0x00000058
        /*07dc*/ 	.short	0x010a
        /*07de*/ 	.byte	0xff
	.zero		1


	//   ....[111]....
        /*07e0*/ 	.word	0x000074f0
        /*07e4*/ 	.word	0x00000000
        /*07e8*/ 	.word	0x00000058
        /*07ec*/ 	.short	0x010a
        /*07ee*/ 	.byte	0xff
	.zero		1


	//   ....[112]....
        /*07f0*/ 	.word	0x00007550
        /*07f4*/ 	.word	0x00000000
        /*07f8*/ 	.word	0x00000000
        /*07fc*/ 	.short	0x010a
        /*07fe*/ 	.byte	0xff
	.zero		1


	//   ....[113]....
        /*0800*/ 	.word	0x000075b0
        /*0804*/ 	.word	0x00000000
        /*0808*/ 	.word	0x00000000
        /*080c*/ 	.short	0x010a
        /*080e*/ 	.byte	0xff
	.zero		1


	//   ....[114]....
        /*0810*/ 	.word	0x00007600
        /*0814*/ 	.word	0x00000000
        /*0818*/ 	.word	0x00000080
        /*081c*/ 	.short	0x010a
        /*081e*/ 	.byte	0xff
	.zero		1


	//   ....[115]....
        /*0820*/ 	.word	0x00007650
        /*0824*/ 	.word	0x00000002
        /*0828*/ 	.word	0x00000040
        /*082c*/ 	.short	0x010a
        /*082e*/ 	.byte	0xff
	.zero		1


	//   ....[116]....
        /*0830*/ 	.word	0x000076a0
        /*0834*/ 	.word	0x0000002c
        /*0838*/ 	.word	0x000000a0
        /*083c*/ 	.short	0x010a
        /*083e*/ 	.byte	0xff
	.zero		1


	//   ....[117]....
        /*0840*/ 	.word	0x000076f0
        /*0844*/ 	.word	0x00000002
        /*0848*/ 	.word	0x00000040
        /*084c*/ 	.short	0x010a
        /*084e*/ 	.byte	0xff
	.zero		1


	//----- nvinfo : EIATTR_NUM_MBARRIERS
	.align		4
.L_47:
        /*0850*/ 	.byte	0x03, 0x38
        /*0852*/ 	.short	0x0020


	//----- nvinfo : EIATTR_EXIT_INSTR_OFFSETS
	.align		4
        /*0854*/ 	.byte	0x04, 0x1c
        /*0856*/ 	.short	(.L_49 - .L_48)


	//   ....[0]....
.L_48:
        /*0858*/ 	.word	0x000024c0


	//   ....[1]....
        /*085c*/ 	.word	0x000029b0


	//   ....[2]....
        /*0860*/ 	.word	0x00002a10


	//   ....[3]....
        /*0864*/ 	.word	0x00003970


	//   ....[4]....
        /*0868*/ 	.word	0x00004830


	//   ....[5]....
        /*086c*/ 	.word	0x00004870


	//   ....[6]....
        /*0870*/ 	.word	0x00006c30


	//   ....[7]....
        /*0874*/ 	.word	0x00006cb0


	//   ....[8]....
        /*0878*/ 	.word	0x00006ce0


	//   ....[9]....
        /*087c*/ 	.word	0x00006d50


	//----- nvinfo : EIATTR_MAX_THREADS
	.align		4
.L_49:
        /*0880*/ 	.byte	0x04, 0x05
        /*0882*/ 	.short	(.L_51 - .L_50)
.L_50:
        /*0884*/ 	.word	0x00000100
        /*0888*/ 	.word	0x00000001
        /*088c*/ 	.word	0x00000001


	//----- nvinfo : EIATTR_CRS_STACK_SIZE
	.align		4
.L_51:
        /*0890*/ 	.byte	0x04, 0x1e
        /*0892*/ 	.short	(.L_53 - .L_52)
.L_52:
        /*0894*/ 	.word	0x00000000


	//----- nvinfo : EIATTR_CBANK_PARAM_SIZE
	.align		4
.L_53:
        /*0898*/ 	.byte	0x03, 0x19
        /*089a*/ 	.short	0x0800


	//----- nvinfo : EIATTR_PARAM_CBANK
	.align		4
        /*089c*/ 	.byte	0x04, 0x0a
        /*089e*/ 	.short	(.L_55 - .L_54)
	.align		4
.L_54:
        /*08a0*/ 	.word	index@(.nv.constant0._ZN7cutlass13device_kernelINS_4gemm6kernel13GemmUniversalIN4cute5tupleIJiiiiEEENS1_10collective13CollectiveMmaINS1_35MainloopSm100TmaUmmaWarpSpecializedILi4ELi2ELi4ENS5_IJNS4_1CILi1EEESB_SB_EEEEENS5_IJNSA_ILi64EEESE_SE_EEENS_10bfloat16_tENS5_IJlSB_lEEESG_SH_NS4_8TiledMMAINS4_8MMA_AtomIJNS4_20SM100_MMA_F16BF16_SSISG_SG_fLi64ELi64ELNS4_4UMMA5MajorE0ELSM_0ELNSL_7ScaleInE0ELSN_0EEEEEENS4_6LayoutISC_NS5_IJNSA_ILi0EEESR_SR_EEEEENS5_IJNS4_10UnderscoreESU_SU_EEEEENS4_13SM90_TMA_LOADENS4_14ComposedLayoutINS4_7SwizzleILi3ELi4ELi3EEENS4_18smem_ptr_flag_bitsILi16EEENSQ_INS5_IJNSA_ILi8EEESE_EEENS5_IJSE_SB_EEEEEEEvNS4_8identityESX_S17_vS18_EENS_8epilogue10collective18CollectiveEpilogueINS1A_23Sm100TmaWarpSpecializedILi3ELi2ELi16ELb1ELb0EEEJSF_NS5_IJNSQ_ISE_SB_EENSQ_INSA_ILi32EEESB_EEEEESG_SH_SG_SH_NS1A_6fusion15FusionCallbacksIS1E_NS1J_17LinearCombinationISG_fSG_fLNS_15FloatRoundStyleE2EEESF_S1I_JEEENS4_5SM1004TMEM4LOAD26SM100_TMEM_LOAD_16dp256b4xESX_NSY_INSZ_ILi2ELi4ELi3EEES12_NSQ_INS5_IJS13_S1G_EEENS5_IJS1G_SB_EEEEEEENS4_17SM75_U32x4_LDSM_NENS4_14SM90_TMA_STOREES1X_NS4_17SM90_U32x4_STSM_NENS4_39AutoVectorizingCopyWithAssumedAlignmentILi128EEEEEEvvEEEEvNT_6ParamsE)
        /*08a4*/ 	.short	0x0380
        /*08a6*/ 	.short	0x0800


	//----- nvinfo : EIATTR_SW_WAR
	.align		4
.L_55:
        /*08a8*/ 	.byte	0x04, 0x36
        /*08aa*/ 	.short	(.L_57 - .L_56)
.L_56:
        /*08ac*/ 	.word	0x00000008
.L_57:


//--------------------- .nv.callgraph             --------------------------
	.section	.nv.callgraph,"",@"SHT_CUDA_CALLGRAPH"
	.align	4
	.sectionentsize	8
	.align		4
        /*0000*/ 	.word	0x00000000
	.align		4
        /*0004*/ 	.word	0xffffffff
	.align		4
        /*0008*/ 	.word	index@(_ZN7cutlass13device_kernelINS_4gemm6kernel13GemmUniversalIN4cute5tupleIJiiiiEEENS1_10collective13CollectiveMmaINS1_35MainloopSm100TmaUmmaWarpSpecializedILi4ELi2ELi4ENS5_IJNS4_1CILi1EEESB_SB_EEEEENS5_IJNSA_ILi64EEESE_SE_EEENS_10bfloat16_tENS5_IJlSB_lEEESG_SH_NS4_8TiledMMAINS4_8MMA_AtomIJNS4_20SM100_MMA_F16BF16_SSISG_SG_fLi64ELi64ELNS4_4UMMA5MajorE0ELSM_0ELNSL_7ScaleInE0ELSN_0EEEEEENS4_6LayoutISC_NS5_IJNSA_ILi0EEESR_SR_EEEEENS5_IJNS4_10UnderscoreESU_SU_EEEEENS4_13SM90_TMA_LOADENS4_14ComposedLayoutINS4_7SwizzleILi3ELi4ELi3EEENS4_18smem_ptr_flag_bitsILi16EEENSQ_INS5_IJNSA_ILi8EEESE_EEENS5_IJSE_SB_EEEEEEEvNS4_8identityESX_S17_vS18_EENS_8epilogue10collective18CollectiveEpilogueINS1A_23Sm100TmaWarpSpecializedILi3ELi2ELi16ELb1ELb0EEEJSF_NS5_IJNSQ_ISE_SB_EENSQ_INSA_ILi32EEESB_EEEEESG_SH_SG_SH_NS1A_6fusion15FusionCallbacksIS1E_NS1J_17LinearCombinationISG_fSG_fLNS_15FloatRoundStyleE2EEESF_S1I_JEEENS4_5SM1004TMEM4LOAD26SM100_TMEM_LOAD_16dp256b4xESX_NSY_INSZ_ILi2ELi4ELi3EEES12_NSQ_INS5_IJS13_S1G_EEENS5_IJS1G_SB_EEEEEEENS4_17SM75_U32x4_LDSM_NENS4_14SM90_TMA_STOREES1X_NS4_17SM90_U32x4_STSM_NENS4_39AutoVectorizingCopyWithAssumedAlignmentILi128EEEEEEvvEEEEvNT_6ParamsE)
	.align		4
        /*000c*/ 	.word	index@(__assertfail)
	.align		4
        /*0010*/ 	.word	0x00000000
	.align		4
        /*0014*/ 	.word	0xfffffffe
	.align		4
        /*0018*/ 	.word	0x00000000
	.align		4
        /*001c*/ 	.word	0xfffffffd
	.align		4
        /*0020*/ 	.word	0x00000000
	.align		4
        /*0024*/ 	.word	0xfffffffc


//--------------------- .nv.constant4             --------------------------
	.section	.nv.constant4,"a",@progbits
	.align	8
	.align		8
.nv.constant4:
        /*0000*/ 	.dword	__assertfail
	.align		8
        /*0008*/ 	.dword	__unnamed_1
	.align		8
        /*0010*/ 	.dword	__unnamed_2
	.align		8
        /*0018*/ 	.dword	_ZN40_INTERNAL_4a74e23b_4_k_cu_814b2214_347624cuda3std3__45__cpo5beginE
	.align		8
        /*0020*/ 	.dword	_ZN40_INTERNAL_4a74e23b_4_k_cu_814b2214_347624cuda3std3__45__cpo3endE
	.align		8
        /*0028*/ 	.dword	_ZN40_INTERNAL_4a74e23b_4_k_cu_814b2214_347624cuda3std3__45__cpo6cbeginE
	.align		8
        /*0030*/ 	.dword	_ZN40_INTERNAL_4a74e23b_4_k_cu_814b2214_347624cuda3std3__45__cpo4cendE
	.align		8
        /*0038*/ 	.dword	_ZN40_INTERNAL_4a74e23b_4_k_cu_814b2214_347624cuda3std3__442_GLOBAL__N__4a74e23b_4_k_cu_814b2214_347626ignoreE
	.align		8
        /*0040*/ 	.dword	_ZN40_INTERNAL_4a74e23b_4_k_cu_814b2214_347624cuda3std3__419piecewise_constructE
	.align		8
        /*0048*/ 	.dword	_ZN40_INTERNAL_4a74e23b_4_k_cu_814b2214_347624cuda3std3__48in_placeE
	.align		8
        /*0050*/ 	.dword	_ZN40_INTERNAL_4a74e23b_4_k_cu_814b2214_347624cuda3std6ranges3__45__cpo4swapE
	.align		8
        /*0058*/ 	.dword	_ZN40_INTERNAL_4a74e23b_4_k_cu_814b2214_347624cuda3std6ranges3__45__cpo9iter_moveE
	.align		8
        /*0060*/ 	.dword	_ZN40_INTERNAL_4a74e23b_4_k_cu_814b2214_347624cute7productE
	.align		8
        /*0068*/ 	.dword	_ZN40_INTERNAL_4a74e23b_4_k_cu_814b2214_347624cute1_E
	.align		8
        /*0070*/ 	.dword	$str$25
	.align		8
        /*0078*/ 	.dword	$str$26
	.align		8
        /*0080*/ 	.dword	$str$27
	.align		8
        /*0088*/ 	.dword	$str$28


//--------------------- .text._ZN7cutlass13device_kernelINS_4gemm6kernel13GemmUniversalIN4cute5tupleIJiiiiEEENS1_10collective13CollectiveMmaINS1_35MainloopSm100TmaUmmaWarpSpecializedILi4ELi2ELi4ENS5_IJNS4_1CILi1EEESB_SB_EEEEENS5_IJNSA_ILi64EEESE_SE_EEENS_10bfloat16_tENS5_IJlSB_lEEESG_SH_NS4_8TiledMMAINS4_8MMA_AtomIJNS4_20SM100_MMA_F16BF16_SSISG_SG_fLi64ELi64ELNS4_4UMMA5MajorE0ELSM_0ELNSL_7ScaleInE0ELSN_0EEEEEENS4_6LayoutISC_NS5_IJNSA_ILi0EEESR_SR_EEEEENS5_IJNS4_10UnderscoreESU_SU_EEEEENS4_13SM90_TMA_LOADENS4_14ComposedLayoutINS4_7SwizzleILi3ELi4ELi3EEENS4_18smem_ptr_flag_bitsILi16EEENSQ_INS5_IJNSA_ILi8EEESE_EEENS5_IJSE_SB_EEEEEEEvNS4_8identityESX_S17_vS18_EENS_8epilogue10collective18CollectiveEpilogueINS1A_23Sm100TmaWarpSpecializedILi3ELi2ELi16ELb1ELb0EEEJSF_NS5_IJNSQ_ISE_SB_EENSQ_INSA_ILi32EEESB_EEEEESG_SH_SG_SH_NS1A_6fusion15FusionCallbacksIS1E_NS1J_17LinearCombinationISG_fSG_fLNS_15FloatRoundStyleE2EEESF_S1I_JEEENS4_5SM1004TMEM4LOAD26SM100_TMEM_LOAD_16dp256b4xESX_NSY_INSZ_ILi2ELi4ELi3EEES12_NSQ_INS5_IJS13_S1G_EEENS5_IJS1G_SB_EEEEEEENS4_17SM75_U32x4_LDSM_NENS4_14SM90_TMA_STOREES1X_NS4_17SM90_U32x4_STSM_NENS4_39AutoVectorizingCopyWithAssumedAlignmentILi128EEEEEEvvEEEEvNT_6ParamsE --------------------------
	.section	.text._ZN7cutlass13device_kernelINS_4gemm6kernel13GemmUniversalIN4cute5tupleIJiiiiEEENS1_10collective13CollectiveMmaINS1_35MainloopSm100TmaUmmaWarpSpecializedILi4ELi2ELi4ENS5_IJNS4_1CILi1EEESB_SB_EEEEENS5_IJNSA_ILi64EEESE_SE_EEENS_10bfloat16_tENS5_IJlSB_lEEESG_SH_NS4_8TiledMMAINS4_8MMA_AtomIJNS4_20SM100_MMA_F16BF16_SSISG_SG_fLi64ELi64ELNS4_4UMMA5MajorE0ELSM_0ELNSL_7ScaleInE0ELSN_0EEEEEENS4_6LayoutISC_NS5_IJNSA_ILi0EEESR_SR_EEEEENS5_IJNS4_10UnderscoreESU_SU_EEEEENS4_13SM90_TMA_LOADENS4_14ComposedLayoutINS4_7SwizzleILi3ELi4ELi3EEENS4_18smem_ptr_flag_bitsILi16EEENSQ_INS5_IJNSA_ILi8EEESE_EEENS5_IJSE_SB_EEEEEEEvNS4_8identityESX_S17_vS18_EENS_8epilogue10collective18CollectiveEpilogueINS1A_23Sm100TmaWarpSpecializedILi3ELi2ELi16ELb1ELb0EEEJSF_NS5_IJNSQ_ISE_SB_EENSQ_INSA_ILi32EEESB_EEEEESG_SH_SG_SH_NS1A_6fusion15FusionCallbacksIS1E_NS1J_17LinearCombinationISG_fSG_fLNS_15FloatRoundStyleE2EEESF_S1I_JEEENS4_5SM1004TMEM4LOAD26SM100_TMEM_LOAD_16dp256b4xESX_NSY_INSZ_ILi2ELi4ELi3EEES12_NSQ_INS5_IJS13_S1G_EEENS5_IJS1G_SB_EEEEEEENS4_17SM75_U32x4_LDSM_NENS4_14SM90_TMA_STOREES1X_NS4_17SM90_U32x4_STSM_NENS4_39AutoVectorizingCopyWithAssumedAlignmentILi128EEEEEEvvEEEEvNT_6ParamsE,"ax",@progbits
	.align	128
.text._ZN7cutlass13device_kernelINS_4gemm6kernel13GemmUniversalIN4cute5tupleIJiiiiEEENS1_10collective13CollectiveMmaINS1_35MainloopSm100TmaUmmaWarpSpecializedILi4ELi2ELi4ENS5_IJNS4_1CILi1EEESB_SB_EEEEENS5_IJNSA_ILi64EEESE_SE_EEENS_10bfloat16_tENS5_IJlSB_lEEESG_SH_NS4_8TiledMMAINS4_8MMA_AtomIJNS4_20SM100_MMA_F16BF16_SSISG_SG_fLi64ELi64ELNS4_4UMMA5MajorE0ELSM_0ELNSL_7ScaleInE0ELSN_0EEEEEENS4_6LayoutISC_NS5_IJNSA_ILi0EEESR_SR_EEEEENS5_IJNS4_10UnderscoreESU_SU_EEEEENS4_13SM90_TMA_LOADENS4_14ComposedLayoutINS4_7SwizzleILi3ELi4ELi3EEENS4_18smem_ptr_flag_bitsILi16EEENSQ_INS5_IJNSA_ILi8EEESE_EEENS5_IJSE_SB_EEEEEEEvNS4_8identityESX_S17_vS18_EENS_8epilogue10collective18CollectiveEpilogueINS1A_23Sm100TmaWarpSpecializedILi3ELi2ELi16ELb1ELb0EEEJSF_NS5_IJNSQ_ISE_SB_EENSQ_INSA_ILi32EEESB_EEEEESG_SH_SG_SH_NS1A_6fusion15FusionCallbacksIS1E_NS1J_17LinearCombinationISG_fSG_fLNS_15FloatRoundStyleE2EEESF_S1I_JEEENS4_5SM1004TMEM4LOAD26SM100_TMEM_LOAD_16dp256b4xESX_NSY_INSZ_ILi2ELi4ELi3EEES12_NSQ_INS5_IJS13_S1G_EEENS5_IJS1G_SB_EEEEEEENS4_17SM75_U32x4_LDSM_NENS4_14SM90_TMA_STOREES1X_NS4_17SM90_U32x4_STSM_NENS4_39AutoVectorizingCopyWithAssumedAlignmentILi128EEEEEEvvEEEEvNT_6ParamsE:
        .type           _ZN7cutlass13device_kernelINS_4gemm6kernel13GemmUniversalIN4cute5tupleIJiiiiEEENS1_10collective13CollectiveMmaINS1_35MainloopSm100TmaUmmaWarpSpecializedILi4ELi2ELi4ENS5_IJNS4_1CILi1EEESB_SB_EEEEENS5_IJNSA_ILi64EEESE_SE_EEENS_10bfloat16_tENS5_IJlSB_lEEESG_SH_NS4_8TiledMMAINS4_8MMA_AtomIJNS4_20SM100_MMA_F16BF16_SSISG_SG_fLi64ELi64ELNS4_4UMMA5MajorE0ELSM_0ELNSL_7ScaleInE0ELSN_0EEEEEENS4_6LayoutISC_NS5_IJNSA_ILi0EEESR_SR_EEEEENS5_IJNS4_10UnderscoreESU_SU_EEEEENS4_13SM90_TMA_LOADENS4_14ComposedLayoutINS4_7SwizzleILi3ELi4ELi3EEENS4_18smem_ptr_flag_bitsILi16EEENSQ_INS5_IJNSA_ILi8EEESE_EEENS5_IJSE_SB_EEEEEEEvNS4_8identityESX_S17_vS18_EENS_8epilogue10collective18CollectiveEpilogueINS1A_23Sm100TmaWarpSpecializedILi3ELi2ELi16ELb1ELb0EEEJSF_NS5_IJNSQ_ISE_SB_EENSQ_INSA_ILi32EEESB_EEEEESG_SH_SG_SH_NS1A_6fusion15FusionCallbacksIS1E_NS1J_17LinearCombinationISG_fSG_fLNS_15FloatRoundStyleE2EEESF_S1I_JEEENS4_5SM1004TMEM4LOAD26SM100_TMEM_LOAD_16dp256b4xESX_NSY_INSZ_ILi2ELi4ELi3EEES12_NSQ_INS5_IJS13_S1G_EEENS5_IJS1G_SB_EEEEEEENS4_17SM75_U32x4_LDSM_NENS4_14SM90_TMA_STOREES1X_NS4_17SM90_U32x4_STSM_NENS4_39AutoVectorizingCopyWithAssumedAlignmentILi128EEEEEEvvEEEEvNT_6ParamsE,@function
        .size           _ZN7cutlass13device_kernelINS_4gemm6kernel13GemmUniversalIN4cute5tupleIJiiiiEEENS1_10collective13CollectiveMmaINS1_35MainloopSm100TmaUmmaWarpSpecializedILi4ELi2ELi4ENS5_IJNS4_1CILi1EEESB_SB_EEEEENS5_IJNSA_ILi64EEESE_SE_EEENS_10bfloat16_tENS5_IJlSB_lEEESG_SH_NS4_8TiledMMAINS4_8MMA_AtomIJNS4_20SM100_MMA_F16BF16_SSISG_SG_fLi64ELi64ELNS4_4UMMA5MajorE0ELSM_0ELNSL_7ScaleInE0ELSN_0EEEEEENS4_6LayoutISC_NS5_IJNSA_ILi0EEESR_SR_EEEEENS5_IJNS4_10UnderscoreESU_SU_EEEEENS4_13SM90_TMA_LOADENS4_14ComposedLayoutINS4_7SwizzleILi3ELi4ELi3EEENS4_18smem_ptr_flag_bitsILi16EEENSQ_INS5_IJNSA_ILi8EEESE_EEENS5_IJSE_SB_EEEEEEEvNS4_8identityESX_S17_vS18_EENS_8epilogue10collective18CollectiveEpilogueINS1A_23Sm100TmaWarpSpecializedILi3ELi2ELi16ELb1ELb0EEEJSF_NS5_IJNSQ_ISE_SB_EENSQ_INSA_ILi32EEESB_EEEEESG_SH_SG_SH_NS1A_6fusion15FusionCallbacksIS1E_NS1J_17LinearCombinationISG_fSG_fLNS_15FloatRoundStyleE2EEESF_S1I_JEEENS4_5SM1004TMEM4LOAD26SM100_TMEM_LOAD_16dp256b4xESX_NSY_INSZ_ILi2ELi4ELi3EEES12_NSQ_INS5_IJS13_S1G_EEENS5_IJS1G_SB_EEEEEEENS4_17SM75_U32x4_LDSM_NENS4_14SM90_TMA_STOREES1X_NS4_17SM90_U32x4_STSM_NENS4_39AutoVectorizingCopyWithAssumedAlignmentILi128EEEEEEvvEEEEvNT_6ParamsE,(.L_x_154 - _ZN7cutlass13device_kernelINS_4gemm6kernel13GemmUniversalIN4cute5tupleIJiiiiEEENS1_10collective13CollectiveMmaINS1_35MainloopSm100TmaUmmaWarpSpecializedILi4ELi2ELi4ENS5_IJNS4_1CILi1EEESB_SB_EEEEENS5_IJNSA_ILi64EEESE_SE_EEENS_10bfloat16_tENS5_IJlSB_lEEESG_SH_NS4_8TiledMMAINS4_8MMA_AtomIJNS4_20SM100_MMA_F16BF16_SSISG_SG_fLi64ELi64ELNS4_4UMMA5MajorE0ELSM_0ELNSL_7ScaleInE0ELSN_0EEEEEENS4_6LayoutISC_NS5_IJNSA_ILi0EEESR_SR_EEEEENS5_IJNS4_10UnderscoreESU_SU_EEEEENS4_13SM90_TMA_LOADENS4_14ComposedLayoutINS4_7SwizzleILi3ELi4ELi3EEENS4_18smem_ptr_flag_bitsILi16EEENSQ_INS5_IJNSA_ILi8EEESE_EEENS5_IJSE_SB_EEEEEEEvNS4_8identityESX_S17_vS18_EENS_8epilogue10collective18CollectiveEpilogueINS1A_23Sm100TmaWarpSpecializedILi3ELi2ELi16ELb1ELb0EEEJSF_NS5_IJNSQ_ISE_SB_EENSQ_INSA_ILi32EEESB_EEEEESG_SH_SG_SH_NS1A_6fusion15FusionCallbacksIS1E_NS1J_17LinearCombinationISG_fSG_fLNS_15FloatRoundStyleE2EEESF_S1I_JEEENS4_5SM1004TMEM4LOAD26SM100_TMEM_LOAD_16dp256b4xESX_NSY_INSZ_ILi2ELi4ELi3EEES12_NSQ_INS5_IJS13_S1G_EEENS5_IJS1G_SB_EEEEEEENS4_17SM75_U32x4_LDSM_NENS4_14SM90_TMA_STOREES1X_NS4_17SM90_U32x4_STSM_NENS4_39AutoVectorizingCopyWithAssumedAlignmentILi128EEEEEEvvEEEEvNT_6ParamsE)
        .other          _ZN7cutlass13device_kernelINS_4gemm6kernel13GemmUniversalIN4cute5tupleIJiiiiEEENS1_10collective13CollectiveMmaINS1_35MainloopSm100TmaUmmaWarpSpecializedILi4ELi2ELi4ENS5_IJNS4_1CILi1EEESB_SB_EEEEENS5_IJNSA_ILi64EEESE_SE_EEENS_10bfloat16_tENS5_IJlSB_lEEESG_SH_NS4_8TiledMMAINS4_8MMA_AtomIJNS4_20SM100_MMA_F16BF16_SSISG_SG_fLi64ELi64ELNS4_4UMMA5MajorE0ELSM_0ELNSL_7ScaleInE0ELSN_0EEEEEENS4_6LayoutISC_NS5_IJNSA_ILi0EEESR_SR_EEEEENS5_IJNS4_10UnderscoreESU_SU_EEEEENS4_13SM90_TMA_LOADENS4_14ComposedLayoutINS4_7SwizzleILi3ELi4ELi3EEENS4_18smem_ptr_flag_bitsILi16EEENSQ_INS5_IJNSA_ILi8EEESE_EEENS5_IJSE_SB_EEEEEEEvNS4_8identityESX_S17_vS18_EENS_8epilogue10collective18CollectiveEpilogueINS1A_23Sm100TmaWarpSpecializedILi3ELi2ELi16ELb1ELb0EEEJSF_NS5_IJNSQ_ISE_SB_EENSQ_INSA_ILi32EEESB_EEEEESG_SH_SG_SH_NS1A_6fusion15FusionCallbacksIS1E_NS1J_17LinearCombinationISG_fSG_fLNS_15FloatRoundStyleE2EEESF_S1I_JEEENS4_5SM1004TMEM4LOAD26SM100_TMEM_LOAD_16dp256b4xESX_NSY_INSZ_ILi2ELi4ELi3EEES12_NSQ_INS5_IJS13_S1G_EEENS5_IJS1G_SB_EEEEEEENS4_17SM75_U32x4_LDSM_NENS4_14SM90_TMA_STOREES1X_NS4_17SM90_U32x4_STSM_NENS4_39AutoVectorizingCopyWithAssumedAlignmentILi128EEEEEEvvEEEEvNT_6ParamsE,@"STO_CUDA_ENTRY STV_DEFAULT"
_ZN7cutlass13device_kernelINS_4gemm6kernel13GemmUniversalIN4cute5tupleIJiiiiEEENS1_10collective13CollectiveMmaINS1_35MainloopSm100TmaUmmaWarpSpecializedILi4ELi2ELi4ENS5_IJNS4_1CILi1EEESB_SB_EEEEENS5_IJNSA_ILi64EEESE_SE_EEENS_10bfloat16_tENS5_IJlSB_lEEESG_SH_NS4_8TiledMMAINS4_8MMA_AtomIJNS4_20SM100_MMA_F16BF16_SSISG_SG_fLi64ELi64ELNS4_4UMMA5MajorE0ELSM_0ELNSL_7ScaleInE0ELSN_0EEEEEENS4_6LayoutISC_NS5_IJNSA_ILi0EEESR_SR_EEEEENS5_IJNS4_10UnderscoreESU_SU_EEEEENS4_13SM90_TMA_LOADENS4_14ComposedLayoutINS4_7SwizzleILi3ELi4ELi3EEENS4_18smem_ptr_flag_bitsILi16EEENSQ_INS5_IJNSA_ILi8EEESE_EEENS5_IJSE_SB_EEEEEEEvNS4_8identityESX_S17_vS18_EENS_8epilogue10collective18CollectiveEpilogueINS1A_23Sm100TmaWarpSpecializedILi3ELi2ELi16ELb1ELb0EEEJSF_NS5_IJNSQ_ISE_SB_EENSQ_INSA_ILi32EEESB_EEEEESG_SH_SG_SH_NS1A_6fusion15FusionCallbacksIS1E_NS1J_17LinearCombinationISG_fSG_fLNS_15FloatRoundStyleE2EEESF_S1I_JEEENS4_5SM1004TMEM4LOAD26SM100_TMEM_LOAD_16dp256b4xESX_NSY_INSZ_ILi2ELi4ELi3EEES12_NSQ_INS5_IJS13_S1G_EEENS5_IJS1G_SB_EEEEEEENS4_17SM75_U32x4_LDSM_NENS4_14SM90_TMA_STOREES1X_NS4_17SM90_U32x4_STSM_NENS4_39AutoVectorizingCopyWithAssumedAlignmentILi128EEEEEEvvEEEEvNT_6ParamsE:
[----:B------:R-:W1:Y:S01]  /*0000*/  LDC R1, c[0x0][0x37c] ;  /* 0x0000df00ff017b82 */ /* 0x000e620000000800 */
[----:B------:R-:W2:Y:S01]  /*0010*/  S2R R70, SR_TID.X ;  /* 0x0000000000467919 */ /* 0x000ea20000002100 */
[----:B------:R-:W3:Y:S01]  /*0020*/  LDCU.64 UR4, c[0x0][0x890] ;  /* 0x00011200ff0477ac */ /* 0x000ee20008000a00 */
[----:B------:R-:W-:Y:S02]  /*0030*/  PRMT R60, RZ, 0x7610, R60 ;  /* 0x00007610ff3c7816 */ /* 0x000fe4000000003c */
[----:B------:R-:W-:Y:S01]  /*0040*/  ELECT P5, URZ, PT ;  /* 0x0000000000ff782f */ /* 0x000fe200038a0000 */
[----:B------:R-:W4:Y:S01]  /*0050*/  LDCU.64 UR46, c[0x0][0x358] ;  /* 0x00006b00ff2e77ac */ /* 0x000f220008000a00 */
[----:B---3--:R-:W-:-:S04]  /*0060*/  UISETP.NE.U32.AND UP0, UPT, UR4, URZ, UPT ;  /* 0x000000ff0400728c */ /* 0x008fc8000bf05070 */
[----:B------:R-:W-:Y:S01]  /*0070*/  UISETP.NE.AND.EX UP0, UPT, UR5, URZ, UPT, UP0 ;  /* 0x000000ff0500728c */ /* 0x000fe2000bf05300 */
[----:B--2---:R-:W-:-:S05]  /*0080*/  SHF.R.U32.HI R65, RZ, 0x5, R70 ;  /* 0x00000005ff417819 */ /* 0x004fca0000011646 */
[----:B------:R-:W2:Y:S02]  /*0090*/  SHFL.IDX PT, R0, R65, RZ, 0x1f ;  /* 0x00001fff41007589 */ /* 0x000ea400000e0000 */
[----:B--2---:R-:W-:Y:S01]  /*00a0*/  R2UR UR8, R0 ;  /* 0x00000000000872ca */ /* 0x004fe200000e0000 */
[----:B-1--4-:R-:W-:-:S14]  /*00b0*/  BRA.U UP0, `(.L_x_0) ;  /* 0x00000001002c7547 */ /* 0x012fdc000b800000 */
[----:B------:R-:W1:Y:S02]  /*00c0*/  LDCU.64 UR6, c[0x0][0x888] ;  /* 0x00011100ff0677ac */ /* 0x000e640008000a00 */
[----:B-1----:R-:W-:-:S04]  /*00d0*/  UISETP.NE.U32.AND UP0, UPT, UR6, URZ, UPT ;  /* 0x000000ff0600728c */ /* 0x002fc8000bf05070 */
[----:B------:R-:W-:-:S09]  /*00e0*/  UISETP.NE.AND.EX UP0, UPT, UR7, URZ, UPT, UP0 ;  /* 0x000000ff0700728c */ /* 0x000fd2000bf05300 */
[----:B------:R-:W-:Y:S05]  /*00f0*/  BRA.U !UP0, `(.L_x_1) ;  /* 0x0000000108107547 */ /* 0x000fea000b800000 */
[----:B------:R-:W1:Y:S02]  /*0100*/  LDC.64 R2, c[0x0][0x888] ;  /* 0x00022200ff027b82 */ /* 0x000e640000000a00 */
[----:B-1----:R1:W5:Y:S01]  /*0110*/  LDG.E R35, desc[UR46][R2.64] ;  /* 0x0000002e02237981 */ /* 0x002362000c1e1900 */
[----:B------:R-:W-:Y:S01]  /*0120*/  HFMA2 R60, -RZ, RZ, 0, 5.9604644775390625e-08 ;  /* 0x00000001ff3c7431 */ /* 0x000fe200000001ff */
[----:B------:R-:W-:Y:S05]  /*0130*/  BRA `(.L_x_0) ;  /* 0x00000000000c7947 */ /* 0x000fea0003800000 */
.L_x_1:
[----:B------:R-:W1:Y:S01]  /*0140*/  LDCU UR6, c[0x0][0x880] ;  /* 0x00011000ff0677ac */ /* 0x000e620008000800 */
[----:B------:R-:W-:Y:S01]  /*0150*/  HFMA2 R60, -RZ, RZ, 0, 5.9604644775390625e-08 ;  /* 0x00000001ff3c7431 */ /* 0x000fe200000001ff */
[----:B-1----:R-:W-:-:S07]  /*0160*/  MOV R35, UR6 ;  /* 0x0000000600237c02 */ /* 0x002fce0008000f00 */
.L_x_0:
[----:B------:R-:W2:Y:S02]  /*0170*/  LDCU.64 UR6, c[0x0][0x8b0] ;  /* 0x00011600ff0677ac */ /* 0x000ea40008000a00 */
[----:B--2---:R-:W-:-:S04]  /*0180*/  UISETP.NE.U32.AND UP0, UPT, UR6, URZ, UPT ;  /* 0x000000ff0600728c */ /* 0x004fc8000bf05070 */
[----:B------:R-:W-:-:S09]  /*0190*/  UISETP.NE.AND.EX UP0, UPT, UR7, URZ, UPT, UP0 ;  /* 0x000000ff0700728c */ /* 0x000fd2000bf05300 */
[----:B------:R-:W-:Y:S05]  /*01a0*/  BRA.U UP0, `(.L_x_2) ;  /* 0x0000000100247547 */ /* 0x000fea000b800000 */
[----:B------:R-:W2:Y:S02]  /*01b0*/  LDCU.64 UR6, c[0x0][0x8a8] ;  /* 0x00011500ff0677ac */ /* 0x000ea40008000a00 */
[----:B--2---:R-:W-:-:S04]  /*01c0*/  UISETP.NE.U32.AND UP0, UPT, UR6, URZ, UPT ;  /* 0x000000ff0600728c */ /* 0x004fc8000bf05070 */
[----:B------:R-:W-:-:S09]  /*01d0*/  UISETP.NE.AND.EX UP0, UPT, UR7, URZ, UPT, UP0 ;  /* 0x000000ff0700728c */ /* 0x000fd2000bf05300 */
[----:B------:R-:W-:Y:S05]  /*01e0*/  BRA.U !UP0, `(.L_x_3) ;  /* 0x00000001080c7547 */ /* 0x000fea000b800000 */
[----:B-1----:R-:W1:Y:S02]  /*01f0*/  LDC.64 R2, c[0x0][0x8a8] ;  /* 0x00022a00ff027b82 */ /* 0x002e640000000a00 */
[----:B-1----:R2:W5:Y:S01]  /*0200*/  LDG.E R33, desc[UR46][R2.64] ;  /* 0x0000002e02217981 */ /* 0x002562000c1e1900 */
[----:B------:R-:W-:Y:S05]  /*0210*/  BRA `(.L_x_2) ;  /* 0x0000000000087947 */ /* 0x000fea0003800000 */
.L_x_3:
[----:B------:R-:W2:Y:S02]  /*0220*/  LDCU UR6, c[0x0][0x8a0] ;  /* 0x00011400ff0677ac */ /* 0x000ea40008000800 */
[----:B--2---:R-:W-:Y:S02]  /*0230*/  MOV R33, UR6 ;  /* 0x0000000600217c02 */ /* 0x004fe40008000f00 */
.L_x_2:
[----:B------:R-:W-:Y:S01]  /*0240*/  IMAD.U32 R0, RZ, RZ, UR8 ;  /* 0x00000008ff007e24 */ /* 0x000fe2000f8e00ff */
[----:B------:R-:W-:Y:S04]  /*0250*/  BSSY.RECONVERGENT B0, `(.L_x_4) ;  /* 0x000000c000007945 */ /* 0x000fe80003800200 */
[C---:B------:R-:W-:Y:S02]  /*0260*/  ISETP.NE.OR P1, PT, R0.reuse, 0x1, !P5 ;  /* 0x000000010000780c */ /* 0x040fe40006f25670 */
[----:B------:R-:W-:-:S11]  /*0270*/  ISETP.NE.OR P0, PT, R0, 0x3, !P5 ;  /* 0x000000030000780c */ /* 0x000fd60006f05670 */
[----:B------:R-:W-:Y:S05]  /*0280*/  @P1 BRA `(.L_x_5) ;  /* 0x0000000000201947 */ /* 0x000fea0003800000 */
[----:B------:R-:W3:Y:S02]  /*0290*/  LDCU.64 UR6, c[0x0][0x348] ;  /* 0x00006900ff0677ac */ /* 0x000ee40008000a00 */
[----:B---3--:R-:W-:Y:S02]  /*02a0*/  UIADD3 UR10, UP1, UPT, UR6, 0x80, URZ ;  /* 0x00000080060a7890 */ /* 0x008fe4000ff3e0ff */
[----:B------:R-:W-:Y:S02]  /*02b0*/  UIADD3 UR6, UP0, UPT, UR6, 0x180, URZ ;  /* 0x0000018006067890 */ /* 0x000fe4000ff1e0ff */
[----:B------:R-:W-:Y:S02]  /*02c0*/  UIADD3.X UR11, UPT, UPT, URZ, UR7, URZ, UP1, !UPT ;  /* 0x00000007ff0b7290 */ /* 0x000fe40008ffe4ff */
[----:B------:R-:W-:-:S07]  /*02d0*/  UIADD3.X UR7, UPT, UPT, URZ, UR7, URZ, UP0, !UPT ;  /* 0x00000007ff077290 */ /* 0x000fce00087fe4ff */
[----:B------:R3:W-:Y:S02]  /*02e0*/  UTMACCTL.PF [UR10] ;  /* 0x000000000a0079b9 */ /* 0x0007e40008040000 */
[----:B------:R3:W-:Y:S02]  /*02f0*/  UTMACCTL.PF [UR6] ;  /* 0x00000000060079b9 */ /* 0x0007e40008040000 */
[----:B---3--:R-:W-:Y:S01]  /*0300*/  NOP ;  /* 0x0000000000007918 */ /* 0x008fe20000000000 */
.L_x_5:
[----:B------:R-:W-:Y:S05]  /*0310*/  BSYNC.RECONVERGENT B0 ;  /* 0x0000000000007941 */ /* 0x000fea0003800200 */
.L_x_4:
[----:B------:R-:W-:Y:S04]  /*0320*/  BSSY.RECONVERGENT B0, `(.L_x_6) ;  /* 0x000000a000007945 */ /* 0x000fe80003800200 */
        /* <DEDUP_REMOVED lines=9> */
.L_x_7:
[----:B------:R-:W-:Y:S05]  /*03c0*/  BSYNC.RECONVERGENT B0 ;  /* 0x0000000000007941 */ /* 0x000fea0003800200 */
.L_x_6:
[----:B------:R-:W3:Y:S01]  /*03d0*/  LDCU.64 UR6, c[0x0][0x888] ;  /* 0x00011100ff0677ac */ /* 0x000ee20008000a00 */
[----:B------:R-:W-:Y:S02]  /*03e0*/  UISETP.EQ.U32.AND UP1, UPT, UR4, URZ, UPT ;  /* 0x000000ff0400728c */ /* 0x000fe4000bf22070 */
[----:B------:R-:W-:Y:S02]  /*03f0*/  UPLOP3.LUT UP2, UPT, UPT, UPT, UPT, 0x80, 0x8 ;  /* 0x000000000008789c */ /* 0x000fe40003f4f070 */
[----:B---3--:R-:W-:-:S04]  /*0400*/  UISETP.NE.U32.AND UP0, UPT, UR6, URZ, UPT ;  /* 0x000000ff0600728c */ /* 0x008fc8000bf05070 */
[----:B------:R-:W-:-:S04]  /*0410*/  UISETP.NE.AND.EX UP0, UPT, UR7, URZ, UPT, UP0 ;  /* 0x000000ff0700728c */ /* 0x000fc8000bf05300 */
[----:B------:R-:W-:-:S04]  /*0420*/  UISETP.EQ.OR.EX UP3, UPT, UR5, URZ, !UP0, UP1 ;  /* 0x000000ff0500728c */ /* 0x000fc8000c762710 */
[----:B------:R-:W-:-:S05]  /*0430*/  UP2UR UR53, UPR, URZ, 0x8 ;  /* 0x00000008ff357883 */ /* 0x000fca0008000000 */
[----:B------:R-:W-:Y:S07]  /*0440*/  BRA.U !UP3, `(.L_x_8) ;  /* 0x000000010b207547 */ /* 0x000fee000b800000 */
[----:B------:R-:W-:Y:S01]  /*0450*/  UISETP.NE.U32.AND UP2, UPT, UR4, URZ, UPT ;  /* 0x000000ff0400728c */ /* 0x000fe2000bf45070 */
[----:B-----5:R-:W-:Y:S01]  /*0460*/  FSETP.NEU.AND P0, PT, R35, RZ, PT ;  /* 0x000000ff2300720b */ /* 0x020fe20003f0d000 */
[----:B------:R-:W-:Y:S02]  /*0470*/  USEL UR4, URZ, 0xffffffff, UP0 ;  /* 0xffffffffff047887 */ /* 0x000fe40008000000 */
[----:B------:R-:W-:-:S10]  /*0480*/  UISETP.NE.AND.EX UP2, UPT, UR5, URZ, UPT, UP2 ;  /* 0x000000ff0500728c */ /* 0x000fd4000bf45320 */
[----:B------:R-:W-:Y:S01]  /*0490*/  VOTEU.ANY UP1, P0 ;  /* 0x0000000000ff7886 */ /* 0x000fe20000020100 */
[----:B------:R-:W-:-:S04]  /*04a0*/  @!UP2 USEL UR4, URZ, 0xffffffff, UP1 ;  /* 0xffffffffff04a887 */ /* 0x000fc80008800000 */
[----:B------:R-:W-:-:S04]  /*04b0*/  ULOP3.LUT UR4, UR4, 0x1, URZ, 0xc0, !UPT ;  /* 0x0000000104047892 */ /* 0x000fc8000f8ec0ff */
[----:B------:R-:W-:-:S11]  /*04c0*/  UISETP.NE.U32.AND UP2, UPT, UR4, 0x1, UPT ;  /* 0x000000010400788c */ /* 0x000fd6000bf45070 */
.L_x_8:
[----:B-12---:R-:W1:Y:S01]  /*04d0*/  SHFL.IDX PT, R2, R65, RZ, 0x1f ;  /* 0x00001fff41027589 */ /* 0x006e6200000e0000 */
[----:B------:R-:W-:-:S04]  /*04e0*/  UISETP.NE.AND UP1, UPT, UR8, 0x2, UPT ;  /* 0x000000020800788c */ /* 0x000fc8000bf25270 */
[----:B------:R-:W-:Y:S01]  /*04f0*/  USEL UR6, URZ, 0x1, UP1 ;  /* 0x00000001ff067887 */ /* 0x000fe20008800000 */
[----:B-1----:R-:W-:-:S13]  /*0500*/  ISETP.NE.AND P0, PT, R2, RZ, PT ;  /* 0x000000ff0200720c */ /* 0x002fda0003f05270 */
[----:B------:R-:W-:Y:S05]  /*0510*/  @P0 BRA `(.L_x_9) ;  /* 0x0000000000480947 */ /* 0x000fea0003800000 */
[----:B------:R-:W1:Y:S01]  /*0520*/  S2UR UR5, SR_CgaCtaId ;  /* 0x00000000000579c3 */ /* 0x000e620000008800 */
[----:B------:R-:W-:Y:S01]  /*0530*/  UMOV UR7, 0x400 ;  /* 0x0000040000077882 */ /* 0x000fe20000000000 */
[----:B------:R-:W-:Y:S01]  /*0540*/  UMOV UR4, 0x1 ;  /* 0x0000000100047882 */ /* 0x000fe20000000000 */
[----:B------:R-:W-:Y:S01]  /*0550*/  ELECT P0, URZ, PT ;  /* 0x0000000000ff782f */ /* 0x000fe20003800000 */
[----:B------:R-:W-:-:S04]  /*0560*/  UIADD3 UR10, UPT, UPT, -UR4, 0x100000, URZ ;  /* 0x00100000040a7890 */ /* 0x000fc8000fffe1ff */
[----:B------:R-:W-:Y:S02]  /*0570*/  USHF.L.U32 UR11, UR10, 0xb, URZ ;  /* 0x0000000b0a0b7899 */ /* 0x000fe400080006ff */
[----:B------:R-:W-:Y:S02]  /*0580*/  USHF.L.U32 UR10, UR10, 0x1, URZ ;  /* 0x000000010a0a7899 */ /* 0x000fe400080006ff */
[----:B-1----:R-:W-:Y:S01]  /*0590*/  ULEA UR5, UR5, UR7, 0x18 ;  /* 0x0000000705057291 */ /* 0x002fe2000f8ec0ff */
[----:B------:R-:W1:Y:S11]  /*05a0*/  FENCE.VIEW.ASYNC.S ;  /* 0x00000000000073c6 */ /* 0x000e760000000000 */
[----:B-1----:R1:W2:Y:S01]  /*05b0*/  SYNCS.EXCH.64 URZ, [UR5], UR10 ;  /* 0x0000000a05ff75b2 */ /* 0x0022a20008000100 */
[----:B------:R1:W3:Y:S01]  /*05c0*/  SYNCS.EXCH.64 URZ, [UR5+0x20], UR10 ;  /* 0x0000200a05ff75b2 */ /* 0x0002e20008000100 */
[----:B------:R1:W4:Y:S01]  /*05d0*/  SYNCS.EXCH.64 URZ, [UR5+0x8], UR10 ;  /* 0x0000080a05ff75b2 */ /* 0x0003220008000100 */
[----:B------:R1:W1:Y:S01]  /*05e0*/  SYNCS.EXCH.64 URZ, [UR5+0x28], UR10 ;  /* 0x0000280a05ff75b2 */ /* 0x0002620008000100 */
[----:B------:R1:W1:Y:S01]  /*05f0*/  SYNCS.EXCH.64 URZ, [UR5+0x10], UR10 ;  /* 0x0000100a05ff75b2 */ /* 0x0002620008000100 */
[----:B------:R1:W1:Y:S01]  /*0600*/  SYNCS.EXCH.64 URZ, [UR5+0x30], UR10 ;  /* 0x0000300a05ff75b2 */ /* 0x0002620008000100 */
[----:B------:R1:W1:Y:S01]  /*0610*/  SYNCS.EXCH.64 URZ, [UR5+0x18], UR10 ;  /* 0x0000180a05ff75b2 */ /* 0x0002620008000100 */
[----:B------:R1:W1:Y:S01]  /*0620*/  SYNCS.EXCH.64 URZ, [UR5+0x38], UR10 ;  /* 0x0000380a05ff75b2 */ /* 0x0002620008000100 */
[----:B------:R-:W-:Y:S01]  /*0630*/  NOP ;  /* 0x0000000000007918 */ /* 0x000fe20000000000 */
.L_x_9:
[----:B------:R-:W2:Y:S01]  /*0640*/  SHFL.IDX PT, R2, R65, RZ, 0x1f ;  /* 0x00001fff41027589 */ /* 0x000ea200000e0000 */
[----:B------:R-:W-:Y:S01]  /*0650*/  NOP ;  /* 0x0000000000007918 */ /* 0x000fe20000000000 */
[----:B--2---:R-:W-:-:S13]  /*0660*/  ISETP.NE.AND P0, PT, R2, 0x1, PT ;  /* 0x000000010200780c */ /* 0x004fda0003f05270 */
[----:B------:R-:W-:Y:S05]  /*0670*/  @P0 BRA `(.L_x_10) ;  /* 0x0000000000500947 */ /* 0x000fea0003800000 */
[----:B------:R-:W2:Y:S01]  /*0680*/  S2UR UR7, SR_CgaCtaId ;  /* 0x00000000000779c3 */ /* 0x000ea20000008800 */
[----:B------:R-:W-:Y:S01]  /*0690*/  UMOV UR9, 0x400 ;  /* 0x0000040000097882 */ /* 0x000fe20000000000 */
[----:B-1----:R-:W-:Y:S01]  /*06a0*/  UMOV UR5, 0x20 ;  /* 0x0000002000057882 */ /* 0x002fe20000000000 */
[----:B------:R-:W-:Y:S01]  /*06b0*/  UMOV UR4, 0x80 ;  /* 0x0000008000047882 */ /* 0x000fe20000000000 */
[----:B------:R-:W-:-:S04]  /*06c0*/  UIADD3 UR10, UPT, UPT, -UR5, 0x100000, URZ ;  /* 0x00100000050a7890 */ /* 0x000fc8000fffe1ff */
[----:B------:R-:W-:Y:S02]  /*06d0*/  USHF.L.U32 UR11, UR10, 0xb, URZ ;  /* 0x0000000b0a0b7899 */ /* 0x000fe400080006ff */
[----:B------:R-:W-:Y:S02]  /*06e0*/  USHF.L.U32 UR10, UR10, 0x1, URZ ;  /* 0x000000010a0a7899 */ /* 0x000fe400080006ff */
[----:B------:R-:W-:-:S04]  /*06f0*/  UIADD3 UR4, UPT, UPT, -UR4, 0x100000, URZ ;  /* 0x0010000004047890 */ /* 0x000fc8000fffe1ff */
[----:B------:R-:W-:Y:S02]  /*0700*/  USHF.L.U32 UR5, UR4, 0xb, URZ ;  /* 0x0000000b04057899 */ /* 0x000fe400080006ff */
[----:B------:R-:W-:Y:S01]  /*0710*/  USHF.L.U32 UR4, UR4, 0x1, URZ ;  /* 0x0000000104047899 */ /* 0x000fe200080006ff */
[----:B------:R-:W-:Y:S01]  /*0720*/  ELECT P0, URZ, PT ;  /* 0x0000000000ff782f */ /* 0x000fe20003800000 */
[----:B--2---:R-:W-:Y:S01]  /*0730*/  ULEA UR7, UR7, UR9, 0x18 ;  /* 0x0000000907077291 */ /* 0x004fe2000f8ec0ff */
[----:B------:R-:W1:Y:S11]  /*0740*/  FENCE.VIEW.ASYNC.S ;  /* 0x00000000000073c6 */ /* 0x000e760000000000 */
[----:B-1----:R2:W1:Y:S01]  /*0750*/  SYNCS.EXCH.64 URZ, [UR7+0x40], UR10 ;  /* 0x0000400a07ff75b2 */ /* 0x0024620008000100 */
[----:B------:R2:W1:Y:S01]  /*0760*/  SYNCS.EXCH.64 URZ, [UR7+0x58], UR4 ;  /* 0x0000580407ff75b2 */ /* 0x0004620008000100 */
[----:B------:R2:W1:Y:S01]  /*0770*/  SYNCS.EXCH.64 URZ, [UR7+0x48], UR10 ;  /* 0x0000480a07ff75b2 */ /* 0x0004620008000100 */
[----:B------:R2:W1:Y:S01]  /*0780*/  SYNCS.EXCH.64 URZ, [UR7+0x60], UR4 ;  /* 0x0000600407ff75b2 */ /* 0x0004620008000100 */
[----:B------:R2:W1:Y:S01]  /*0790*/  SYNCS.EXCH.64 URZ, [UR7+0x50], UR10 ;  /* 0x0000500a07ff75b2 */ /* 0x0004620008000100 */
[----:B------:R2:W1:Y:S02]  /*07a0*/  SYNCS.EXCH.64 URZ, [UR7+0x68], UR4 ;  /* 0x0000680407ff75b2 */ /* 0x0004640008000100 */
[----:B--2---:R-:W-:Y:S01]  /*07b0*/  NOP ;  /* 0x0000000000007918 */ /* 0x004fe20000000000 */
.L_x_10:
[----:B------:R-:W2:Y:S01]  /*07c0*/  SHFL.IDX PT, R2, R65, RZ, 0x1f ;  /* 0x00001fff41027589 */ /* 0x000ea200000e0000 */
[----:B------:R-:W-:Y:S01]  /*07d0*/  NOP ;  /* 0x0000000000007918 */ /* 0x000fe20000000000 */
[----:B--2---:R-:W-:-:S13]  /*07e0*/  ISETP.NE.AND P0, PT, R2, 0x3, PT ;  /* 0x000000030200780c */ /* 0x004fda0003f05270 */
[----:B------:R-:W-:Y:S05]  /*07f0*/  @P0 BRA `(.L_x_11) ;  /* 0x0000000000300947 */ /* 0x000fea0003800000 */
[----:B-1----:R-:W1:Y:S01]  /*0800*/  S2UR UR5, SR_CgaCtaId ;  /* 0x00000000000579c3 */ /* 0x002e620000008800 */
        /* <DEDUP_REMOVED lines=8> */
[----:B-1----:R2:W1:Y:S01]  /*0890*/  SYNCS.EXCH.64 URZ, [UR5+0x70], UR10 ;  /* 0x0000700a05ff75b2 */ /* 0x0024620008000100 */
[----:B------:R2:W1:Y:S02]  /*08a0*/  SYNCS.EXCH.64 URZ, [UR5+0x78], UR10 ;  /* 0x0000780a05ff75b2 */ /* 0x0004640008000100 */
[----:B--2---:R-:W-:Y:S01]  /*08b0*/  NOP ;  /* 0x0000000000007918 */ /* 0x004fe20000000000 */
.L_x_11:
[----:B------:R-:W2:Y:S01]  /*08c0*/  SHFL.IDX PT, R2, R65, RZ, 0x1f ;  /* 0x00001fff41027589 */ /* 0x000ea200000e0000 */
[----:B------:R-:W-:Y:S01]  /*08d0*/  NOP ;  /* 0x0000000000007918 */ /* 0x000fe20000000000 */
[----:B--2---:R-:W-:-:S13]  /*08e0*/  ISETP.NE.AND P0, PT, R2, 0x4, PT ;  /* 0x000000040200780c */ /* 0x004fda0003f05270 */
[----:B------:R-:W-:Y:S05]  /*08f0*/  @P0 BRA `(.L_x_12) ;  /* 0x00000000004c0947 */ /* 0x000fea0003800000 */
[----:B-1----:R-:W1:Y:S01]  /*0900*/  S2UR UR5, SR_CgaCtaId ;  /* 0x00000000000579c3 */ /* 0x002e620000008800 */
[----:B------:R-:W-:Y:S01]  /*0910*/  UMOV UR9, 0x100 ;  /* 0x0000010000097882 */ /* 0x000fe20000000000 */
[----:B------:R-:W-:Y:S01]  /*0920*/  UMOV UR7, 0x400 ;  /* 0x0000040000077882 */ /* 0x000fe20000000000 */
[----:B------:R-:W-:Y:S01]  /*0930*/  USEL UR9, UR9, 0xe0, UP2 ;  /* 0x000000e009097887 */ /* 0x000fe20009000000 */
[----:B------:R-:W-:Y:S01]  /*0940*/  UMOV UR4, 0x1 ;  /* 0x0000000100047882 */ /* 0x000fe20000000000 */
[----:B------:R-:W-:Y:S01]  /*0950*/  ELECT P0, URZ, PT ;  /* 0x0000000000ff782f */ /* 0x000fe20003800000 */
[----:B------:R-:W-:-:S04]  /*0960*/  UIADD3 UR10, UPT, UPT, -UR4, 0x100000, URZ ;  /* 0x00100000040a7890 */ /* 0x000fc8000fffe1ff */
[----:B------:R-:W-:Y:S02]  /*0970*/  USHF.L.U32 UR11, UR10, 0xb, URZ ;  /* 0x0000000b0a0b7899 */ /* 0x000fe400080006ff */
[----:B------:R-:W-:Y:S02]  /*0980*/  USHF.L.U32 UR10, UR10, 0x1, URZ ;  /* 0x000000010a0a7899 */ /* 0x000fe400080006ff */
[----:B------:R-:W-:-:S04]  /*0990*/  UIADD3 UR12, UPT, UPT, -UR9, 0x100000, URZ ;  /* 0x00100000090c7890 */ /* 0x000fc8000fffe1ff */
[----:B------:R-:W-:Y:S02]  /*09a0*/  USHF.L.U32 UR13, UR12, 0xb, URZ ;  /* 0x0000000b0c0d7899 */ /* 0x000fe400080006ff */
[----:B------:R-:W-:Y:S02]  /*09b0*/  USHF.L.U32 UR12, UR12, 0x1, URZ ;  /* 0x000000010c0c7899 */ /* 0x000fe400080006ff */
[----:B-1----:R-:W-:Y:S01]  /*09c0*/  ULEA UR5, UR5, UR7, 0x18 ;  /* 0x0000000705057291 */ /* 0x002fe2000f8ec0ff */
[----:B------:R-:W1:Y:S11]  /*09d0*/  FENCE.VIEW.ASYNC.S ;  /* 0x00000000000073c6 */ /* 0x000e760000000000 */
[----:B-1----:R2:W1:Y:S01]  /*09e0*/  SYNCS.EXCH.64 URZ, [UR5+0x80], UR10 ;  /* 0x0000800a05ff75b2 */ /* 0x0024620008000100 */
[----:B------:R2:W1:Y:S01]  /*09f0*/  SYNCS.EXCH.64 URZ, [UR5+0x90], UR12 ;  /* 0x0000900c05ff75b2 */ /* 0x0004620008000100 */
[----:B------:R2:W1:Y:S01]  /*0a00*/  SYNCS.EXCH.64 URZ, [UR5+0x88], UR10 ;  /* 0x0000880a05ff75b2 */ /* 0x0004620008000100 */
[----:B------:R2:W1:Y:S02]  /*0a10*/  SYNCS.EXCH.64 URZ, [UR5+0x98], UR12 ;  /* 0x0000980c05ff75b2 */ /* 0x0004640008000100 */
[----:B--2---:R-:W-:Y:S01]  /*0a20*/  NOP ;  /* 0x0000000000007918 */ /* 0x004fe20000000000 */
.L_x_12:
        /* <DEDUP_REMOVED lines=22> */
[----:B------:R2:W1:Y:S01]  /*0b90*/  SYNCS.EXCH.64 URZ, [UR7+0xd0], UR4 ;  /* 0x0000d00407ff75b2 */ /* 0x0004620008000100 */
[----:B------:R2:W1:Y:S01]  /*0ba0*/  SYNCS.EXCH.64 URZ, [UR7+0xb8], UR10 ;  /* 0x0000b80a07ff75b2 */ /* 0x0004620008000100 */
[----:B------:R2:W1:Y:S02]  /*0bb0*/  SYNCS.EXCH.64 URZ, [UR7+0xd8], UR4 ;  /* 0x0000d80407ff75b2 */ /* 0x0004640008000100 */
[----:B--2---:R-:W-:Y:S01]  /*0bc0*/  NOP ;  /* 0x0000000000007918 */ /* 0x004fe20000000000 */
.L_x_13:
        /* <DEDUP_REMOVED lines=18> */
.L_x_14:
[----:B-1----:R-:W1:Y:S01]  /*0cf0*/  S2UR UR5, SR_CTAID.X ;  /* 0x00000000000579c3 */ /* 0x002e620000002500 */
[----:B------:R-:W-:-:S05]  /*0d00*/  CS2R.32 R59, SR_CgaSize ;  /* 0x00000000003b7805 */ /* 0x000fca0000008a00 */
[----:B------:R-:W-:-:S05]  /*0d10*/  IMAD R59, R59, -0xa0, RZ ;  /* 0xffffff603b3b7824 */ /* 0x000fca00078e02ff */
[----:B------:R-:W-:-:S14]  /*0d20*/  R2UR UR9, R59 ;  /* 0x000000003b0972ca */ /* 0x000fdc00000e0000 */
[----:B------:R-:W2:Y:S01]  /*0d30*/  LDCU UR9, c[0x0][UR9+0x2b0] ;  /* 0x00005600090977ac */ /* 0x000ea20008000800 */
[----:B------:R-:W-:Y:S01]  /*0d40*/  NOP ;  /* 0x0000000000007918 */ /* 0x000fe20000000000 */
[----:B------:R-:W-:-:S05]  /*0d50*/  CS2R.32 R59, SR_CgaSize ;  /* 0x00000000003b7805 */ /* 0x000fca0000008a00 */
[----:B------:R-:W-:-:S05]  /*0d60*/  IMAD R59, R59, -0xa0, RZ ;  /* 0xffffff603b3b7824 */ /* 0x000fca00078e02ff */
[----:B------:R-:W-:-:S14]  /*0d70*/  R2UR UR7, R59 ;  /* 0x000000003b0772ca */ /* 0x000fdc00000e0000 */
[----:B------:R-:W3:Y:S01]  /*0d80*/  LDCU UR7, c[0x0][UR7+0x2b4] ;  /* 0x00005680070777ac */ /* 0x000ee20008000800 */
[----:B------:R-:W4:Y:S08]  /*0d90*/  S2UR UR4, SR_CTAID.Y ;  /* 0x00000000000479c3 */ /* 0x000f300000002600 */
[----:B------:R-:W3:Y:S01]  /*0da0*/  LDC R10, c[0x0][0xb24] ;  /* 0x0002c900ff0a7b82 */ /* 0x000ee20000000800 */
[----:B-1----:R-:W-:-:S02]  /*0db0*/  I2FP.F32.U32 R59, UR5 ;  /* 0x00000005003b7c45 */ /* 0x002fc40008201000 */
[----:B------:R-:W-:-:S05]  /*0dc0*/  CS2R.32 R3, SR_CgaSize ;  /* 0x0000000000037805 */ /* 0x000fca0000008a00 */
[----:B------:R-:W-:-:S06]  /*0dd0*/  IMAD R3, R3, -0xa0, RZ ;  /* 0xffffff6003037824 */ /* 0x000fcc00078e02ff */
[----:B------:R-:W1:Y:S01]  /*0de0*/  LDC R3, c[0x0][R3+0x2a0] ;  /* 0x0000a80003037b82 */ /* 0x000e620000000800 */
[----:B------:R-:W-:Y:S01]  /*0df0*/  MOV R21, UR5 ;  /* 0x0000000500157c02 */ /* 0x000fe20008000f00 */
[----:B--2---:R-:W-:Y:S01]  /*0e00*/  FMUL R59, R59, UR9 ;  /* 0x000000093b3b7c20 */ /* 0x004fe20008400000 */
[----:B----4-:R-:W-:Y:S02]  /*0e10*/  I2FP.F32.U32 R58, UR4 ;  /* 0x00000004003a7c45 */ /* 0x010fe40008201000 */
[----:B------:R-:W-:-:S05]  /*0e20*/  CS2R.32 R2, SR_CgaSize ;  /* 0x0000000000027805 */ /* 0x000fca0000008a00 */
[----:B------:R-:W-:-:S06]  /*0e30*/  IMAD R2, R2, -0xa0, RZ ;  /* 0xffffff6002027824 */ /* 0x000fcc00078e02ff */
[----:B------:R-:W2:Y:S01]  /*0e40*/  LDC R2, c[0x0][R2+0x2a4] ;  /* 0x0000a90002027b82 */ /* 0x000ea20000000800 */
[----:B------:R-:W-:Y:S01]  /*0e50*/  MOV R20, UR4 ;  /* 0x0000000400147c02 */ /* 0x000fe20008000f00 */
[----:B------:R-:W4:Y:S01]  /*0e60*/  F2I.U32.TRUNC.NTZ R59, R59 ;  /* 0x0000003b003b7305 */ /* 0x000f22000020f000 */
[----:B---3--:R-:W-:-:S05]  /*0e70*/  FMUL R58, R58, UR7 ;  /* 0x000000073a3a7c20 */ /* 0x008fca0008400000 */
[----:B------:R-:W-:Y:S01]  /*0e80*/  BAR.SYNC.DEFER_BLOCKING 0x0 ;  /* 0x0000000000007b1d */ /* 0x000fe20000010000 */
[----:B------:R-:W-:-:S05]  /*0e90*/  ISETP.GE.AND P0, PT, R10, 0x1, PT ;  /* 0x000000010a00780c */ /* 0x000fca0003f06270 */
[----:B------:R-:W3:Y:S02]  /*0ea0*/  F2I.U32.TRUNC.NTZ R58, R58 ;  /* 0x0000003a003a7305 */ /* 0x000ee4000020f000 */
[----:B------:R-:W2:Y:S01]  /*0eb0*/  S2UR UR36, SR_CTAID.Z ;  /* 0x00000000002479c3 */ /* 0x000ea20000002700 */
[----:B----4-:R-:W-:-:S05]  /*0ec0*/  IADD3 R59, PT, PT, -R59, RZ, RZ ;  /* 0x000000ff3b3b7210 */ /* 0x010fca0007ffe1ff */
[----:B-1----:R-:W-:Y:S01]  /*0ed0*/  IMAD R59, R3, R59, UR5 ;  /* 0x00000005033b7e24 */ /* 0x002fe2000f8e023b */
[----:B---3--:R-:W-:-:S05]  /*0ee0*/  IADD3 R58, PT, PT, -R58, RZ, RZ ;  /* 0x000000ff3a3a7210 */ /* 0x008fca0007ffe1ff */
[----:B--2---:R-:W-:Y:S01]  /*0ef0*/  IMAD R58, R2, R58, UR4 ;  /* 0x00000004023a7e24 */ /* 0x004fe2000f8e023a */
[----:B------:R-:W-:Y:S06]  /*0f00*/  @!P0 BRA `(.L_x_15) ;  /* 0x0000000000b88947 */ /* 0x000fec0003800000 */
[----:B------:R-:W1:Y:S01]  /*0f10*/  LDC.64 R4, c[0x0][0xb18] ;  /* 0x0002c600ff047b82 */ /* 0x000e620000000a00 */
[----:B------:R-:W-:-:S07]  /*0f20*/  ISETP.NE.AND P0, PT, R10, 0x1, PT ;  /* 0x000000010a00780c */ /* 0x000fce0003f05270 */
[----:B------:R-:W2:Y:S08]  /*0f30*/  LDC R9, c[0x0][0xb0c] ;  /* 0x0002c300ff097b82 */ /* 0x000eb00000000800 */
[----:B------:R-:W3:Y:S08]  /*0f40*/  LDC R12, c[0x0][0x370] ;  /* 0x0000dc00ff0c7b82 */ /* 0x000ef00000000800 */
[----:B------:R-:W4:Y:S01]  /*0f50*/  LDC R11, c[0x0][0x374] ;  /* 0x0000dd00ff0b7b82 */ /* 0x000f220000000800 */
[----:B-1----:R-:W-:-:S07]  /*0f60*/  ISETP.NE.AND P1, PT, R4, 0x1, PT ;  /* 0x000000010400780c */ /* 0x002fce0003f25270 */
[----:B------:R-:W3:Y:S01]  /*0f70*/  LDC.64 R6, c[0x0][0xb10] ;  /* 0x0002c400ff067b82 */ /* 0x000ee20000000a00 */
[----:B--2---:R-:W-:-:S07]  /*0f80*/  ISETP.NE.AND P2, PT, R9, 0x1, PT ;  /* 0x000000010900780c */ /* 0x004fce0003f45270 */
[----:B------:R-:W1:Y:S08]  /*0f90*/  LDC R8, c[0x0][0xb20] ;  /* 0x0002c800ff087b82 */ /* 0x000e700000000800 */
[----:B------:R-:W2:Y:S01]  /*0fa0*/  LDC.64 R2, c[0x0][0xb28] ;  /* 0x0002ca00ff027b82 */ /* 0x000ea20000000a00 */
[----:B----4-:R-:W-:-:S04]  /*0fb0*/  IMAD.HI.U32 R13, R11, R5, RZ ;  /* 0x000000050b0d7227 */ /* 0x010fc800078e00ff */
[----:B------:R-:W-:-:S04]  /*0fc0*/  IMAD.HI.U32 R5, R20, R5, RZ ;  /* 0x0000000514057227 */ /* 0x000fc800078e00ff */
[----:B---3--:R-:W-:-:S05]  /*0fd0*/  IMAD.HI.U32 R14, R12, R6, RZ ;  /* 0x000000060c0e7227 */ /* 0x008fca00078e00ff */
[-C--:B------:R-:W-:Y:S01]  /*0fe0*/  @P2 SHF.R.U32.HI R12, RZ, R7.reuse, R14 ;  /* 0x00000007ff0c2219 */ /* 0x080fe2000001160e */
[----:B------:R-:W-:Y:S01]  /*0ff0*/  IMAD.HI.U32 R14, R21, R6, RZ ;  /* 0x00000006150e7227 */ /* 0x000fe200078e00ff */
[-C--:B-1----:R-:W-:Y:S02]  /*1000*/  @P1 SHF.R.U32.HI R11, RZ, R8.reuse, R13 ;  /* 0x00000008ff0b1219 */ /* 0x082fe4000001160d */
[----:B------:R-:W-:Y:S02]  /*1010*/  SHF.R.U32.HI R5, RZ, R8, R5 ;  /* 0x00000008ff057219 */ /* 0x000fe40000011605 */
[----:B------:R-:W-:Y:S02]  /*1020*/  SHF.R.U32.HI R14, RZ, R7, R14 ;  /* 0x00000007ff0e7219 */ /* 0x000fe4000001160e */
[----:B------:R-:W-:Y:S01]  /*1030*/  SEL R5, R20, R5, !P1 ;  /* 0x0000000514057207 */ /* 0x000fe20004800000 */
[----:B--2---:R-:W-:Y:S01]  /*1040*/  IMAD.HI.U32 R13, R11, R2, RZ ;  /* 0x000000020b0d7227 */ /* 0x004fe200078e00ff */
[----:B------:R-:W-:-:S03]  /*1050*/  SEL R14, R21, R14, !P2 ;  /* 0x0000000e150e7207 */ /* 0x000fc60005000000 */
[----:B------:R-:W-:Y:S01]  /*1060*/  IMAD.HI.U32 R6, R12, R2, RZ ;  /* 0x000000020c067227 */ /* 0x000fe200078e00ff */
[----:B------:R-:W-:-:S04]  /*1070*/  @P0 SHF.R.U32.HI R11, RZ, R3, R13 ;  /* 0x00000003ff0b0219 */ /* 0x000fc8000001160d */
[----:B------:R-:W-:Y:S01]  /*1080*/  @P0 SHF.R.U32.HI R12, RZ, R3, R6 ;  /* 0x00000003ff0c0219 */ /* 0x000fe20000011606 */
[----:B------:R-:W-:-:S04]  /*1090*/  IMAD R11, R11, R10, RZ ;  /* 0x0000000a0b0b7224 */ /* 0x000fc800078e02ff */
[----:B------:R-:W-:Y:S01]  /*10a0*/  IMAD R6, R12, R10, RZ ;  /* 0x0000000a0c067224 */ /* 0x000fe200078e02ff */
[----:B------:R-:W-:-:S04]  /*10b0*/  ISETP.GE.AND P1, PT, R5, R11, PT ;  /* 0x0000000b0500720c */ /* 0x000fc80003f26270 */
[----:B------:R-:W-:Y:S01]  /*10c0*/  ISETP.GE.OR P1, PT, R14, R6, P1 ;  /* 0x000000060e00720c */ /* 0x000fe20000f26670 */
[----:B------:R-:W-:-:S05]  /*10d0*/  IMAD.HI.U32 R6, R5, R2, RZ ;  /* 0x0000000205067227 */ /* 0x000fca00078e00ff */
[----:B------:R-:W-:-:S04]  /*10e0*/  SHF.R.U32.HI R6, RZ, R3, R6 ;  /* 0x00000003ff067219 */ /* 0x000fc80000011606 */
[----:B------:R-:W-:-:S03]  /*10f0*/  SEL R6, R5, R6, !P0 ;  /* 0x0000000605067207 */ /* 0x000fc60004000000 */
[----:B------:R-:W-:Y:S01]  /*1100*/  @!P1 IMAD.HI.U32 R7, R14, R2, RZ ;  /* 0x000000020e079227 */ /* 0x000fe200078e00ff */
[----:B------:R-:W-:-:S04]  /*1110*/  IADD3 R2, PT, PT, -R6, RZ, RZ ;  /* 0x000000ff06027210 */ /* 0x000fc80007ffe1ff */
[----:B------:R-:W-:Y:S01]  /*1120*/  @!P1 SHF.R.U32.HI R3, RZ, R3, R7 ;  /* 0x00000003ff039219 */ /* 0x000fe20000011607 */
[----:B------:R-:W-:Y:S01]  /*1130*/  IMAD R2, R10, R2, R5 ;  /* 0x000000020a027224 */ /* 0x000fe200078e0205 */
[----:B------:R-:W-:Y:S02]  /*1140*/  IADD3 R7, PT, PT, -R5, RZ, RZ ;  /* 0x000000ff05077210 */ /* 0x000fe40007ffe1ff */
[----:B------:R-:W-:-:S03]  /*1150*/  @!P1 SEL R3, R14, R3, !P0 ;  /* 0x000000030e039207 */ /* 0x000fc60004000000 */
[----:B------:R-:W-:Y:S02]  /*1160*/  IMAD R7, R4, R7, R20 ;  /* 0x0000000704077224 */ /* 0x000fe400078e0214 */
[--C-:B------:R-:W-:Y:S02]  /*1170*/  @!P1 IMAD.IADD R6, R6, 0x1, -R3.reuse ;  /* 0x0000000106069824 */ /* 0x100fe400078e0a03 */
[----:B------:R-:W-:Y:S01]  /*1180*/  @!P1 IMAD R3, R2, R12, R3 ;  /* 0x0000000c02039224 */ /* 0x000fe200078e0203 */
[----:B------:R-:W-:Y:S01]  /*1190*/  IADD3 R2, PT, PT, -R14, RZ, RZ ;  /* 0x000000ff0e027210 */ /* 0x000fe20007ffe1ff */
[----:B------:R-:W-:Y:S02]  /*11a0*/  @!P1 IMAD R5, R6, R10, R14 ;  /* 0x0000000a06059224 */ /* 0x000fe400078e020e */
[----:B------:R-:W-:Y:S02]  /*11b0*/  @!P1 IMAD.MOV.U32 R14, RZ, RZ, R3 ;  /* 0x000000ffff0e9224 */ /* 0x000fe400078e0003 */
[----:B------:R-:W-:-:S02]  /*11c0*/  IMAD R2, R9, R2, R21 ;  /* 0x0000000209027224 */ /* 0x000fc400078e0215 */
[----:B------:R-:W-:Y:S02]  /*11d0*/  IMAD R20, R5, R4, R7 ;  /* 0x0000000405147224 */ /* 0x000fe400078e0207 */
[----:B------:R-:W-:Y:S02]  /*11e0*/  IMAD R21, R14, R9, R2 ;  /* 0x000000090e157224 */ /* 0x000fe400078e0202 */
.L_x_15:
[----:B------:R-:W1:Y:S01]  /*11f0*/  LDCU UR4, c[0x0][0xb30] ;  /* 0x00016600ff0477ac */ /* 0x000e620008000800 */
[----:B------:R-:W2:Y:S08]  /*1200*/  S2UR UR37, SR_CgaCtaId ;  /* 0x00000000002579c3 */ /* 0x000eb00000008800 */
[----:B------:R-:W3:Y:S01]  /*1210*/  LDC R26, c[0x0][0xb24] ;  /* 0x0002c900ff1a7b82 */ /* 0x000ee20000000800 */
[----:B-1----:R-:W-:-:S09]  /*1220*/  UISETP.NE.AND UP1, UPT, UR4, 0x1, UPT ;  /* 0x000000010400788c */ /* 0x002fd2000bf25270 */
[----:B--2---:R-:W-:Y:S05]  /*1230*/  BRA.U UP1, `(.L_x_16) ;  /* 0x0000000101407547 */ /* 0x004fea000b800000 */
[----:B------:R-:W1:Y:S08]  /*1240*/  LDC.64 R4, c[0x0][0xb10] ;  /* 0x0002c400ff047b82 */ /* 0x000e700000000a00 */
[----:B------:R-:W2:Y:S08]  /*1250*/  LDC.64 R2, c[0x0][0xb18] ;  /* 0x0002c600ff027b82 */ /* 0x000eb00000000a00 */
[----:B------:R-:W4:Y:S08]  /*1260*/  LDC R6, c[0x0][0xb20] ;  /* 0x0002c800ff067b82 */ /* 0x000f300000000800 */
[----:B------:R-:W3:Y:S01]  /*1270*/  LDC R7, c[0x0][0xb0c] ;  /* 0x0002c300ff077b82 */ /* 0x000ee20000000800 */
[----:B-1----:R-:W-:-:S05]  /*1280*/  IMAD.HI.U32 R4, R21, R4, RZ ;  /* 0x0000000415047227 */ /* 0x002fca00078e00ff */
[----:B------:R-:W-:Y:S01]  /*1290*/  SHF.R.U32.HI R4, RZ, R5, R4 ;  /* 0x00000005ff047219 */ /* 0x000fe20000011604 */
[----:B--2---:R-:W-:Y:S01]  /*12a0*/  IMAD.HI.U32 R3, R20, R3, RZ ;  /* 0x0000000314037227 */ /* 0x004fe200078e00ff */
[----:B------:R-:W-:-:S04]  /*12b0*/  ISETP.NE.AND P0, PT, R2, 0x1, PT ;  /* 0x000000010200780c */ /* 0x000fc80003f05270 */
[----:B----4-:R-:W-:-:S04]  /*12c0*/  SHF.R.U32.HI R3, RZ, R6, R3 ;  /* 0x00000006ff037219 */ /* 0x010fc80000011603 */
[----:B------:R-:W-:Y:S02]  /*12d0*/  SEL R3, R20, R3, !P0 ;  /* 0x0000000314037207 */ /* 0x000fe40004000000 */
[----:B---3--:R-:W-:-:S04]  /*12e0*/  ISETP.NE.AND P1, PT, R7, 0x1, PT ;  /* 0x000000010700780c */ /* 0x008fc80003f25270 */
[----:B------:R-:W-:-:S05]  /*12f0*/  SEL R4, R21, R4, !P1 ;  /* 0x0000000415047207 */ /* 0x000fca0004800000 */
[----:B------:R-:W-:Y:S02]  /*1300*/  IMAD.IADD R5, R3, 0x1, -R4 ;  /* 0x0000000103057824 */ /* 0x000fe400078e0a04 */
[----:B------:R-:W-:Y:S02]  /*1310*/  IMAD.IADD R3, R4, 0x1, -R3 ;  /* 0x0000000104037824 */ /* 0x000fe400078e0a03 */
[----:B------:R-:W-:Y:S02]  /*1320*/  IMAD R21, R5, R7, R21 ;  /* 0x0000000705157224 */ /* 0x000fe400078e0215 */
[----:B------:R-:W-:-:S07]  /*1330*/  IMAD R20, R3, R2, R20 ;  /* 0x0000000203147224 */ /* 0x000fce00078e0214 */
.L_x_16:
[----:B------:R-:W-:Y:S01]  /*1340*/  BAR.SYNC.DEFER_BLOCKING 0x0 ;  /* 0x0000000000007b1d */ /* 0x000fe20000010000 */
[----:B------:R-:W-:Y:S01]  /*1350*/  UISETP.NE.AND UP1, UPT, UR8, 0x2, UPT ;  /* 0x000000020800788c */ /* 0x000fe2000bf25270 */
[----:B------:R-:W-:Y:S02]  /*1360*/  ISETP.NE.OR P5, PT, R0, 0x2, !P5 ;  /* 0x000000020000780c */ /* 0x000fe40006fa5670 */
[----:B------:R-:W-:-:S06]  /*1370*/  LOP3.LUT R2, R70, 0x1f, RZ, 0xc0, !PT ;  /* 0x0000001f46027812 */ /* 0x000fcc00078ec0ff */
[----:B------:R-:W-:Y:S05]  /*1380*/  BRA.U UP1, `(.L_x_17) ;  /* 0x0000001101547547 */ /* 0x000fea000b800000 */
[----:B------:R-:W1:Y:S01]  /*1390*/  LDCU UR13, c[0x0][0x38c] ;  /* 0x00007180ff0d77ac */ /* 0x000e620008000800 */
[----:B------:R-:W2:Y:S01]  /*13a0*/  LDC R8, c[0x0][0x370] ;  /* 0x0000dc00ff087b82 */ /* 0x000ea20000000800 */
[----:B------:R-:W-:Y:S01]  /*13b0*/  PLOP3.LUT P1, PT, PT, PT, UP2, 0x80, 0x8 ;  /* 0x000000000008781c */ /* 0x000fe20003f2f028 */
[----:B------:R-:W-:Y:S01]  /*13c0*/  IMAD.MOV.U32 R15, RZ, RZ, 0x1 ;  /* 0x00000001ff0f7424 */ /* 0x000fe200078e00ff */
[----:B------:R-:W-:Y:S01]  /*13d0*/  ISETP.EQ.OR P4, PT, R2, RZ, P5 ;  /* 0x000000ff0200720c */ /* 0x000fe20002f82670 */
[----:B------:R-:W-:Y:S01]  /*13e0*/  IMAD.MOV.U32 R14, RZ, RZ, RZ ;  /* 0x000000ffff0e7224 */ /* 0x000fe200078e00ff */
[----:B------:R-:W-:Y:S02]  /*13f0*/  PLOP3.LUT P1, PT, P1, PT, PT, 0x8, 0x80 ;  /* 0x000000000080781c */ /* 0x000fe40000f2e170 */
[----:B------:R-:W-:Y:S01]  /*1400*/  CS2R R12, SRZ ;  /* 0x00000000000c7805 */ /* 0x000fe2000001ff00 */
[----:B------:R-:W-:Y:S01]  /*1410*/  IMAD.MOV.U32 R11, RZ, RZ, 0x1 ;  /* 0x00000001ff0b7424 */ /* 0x000fe200078e00ff */
[----:B------:R-:W4:Y:S01]  /*1420*/  LDC R0, c[0x0][0x374] ;  /* 0x0000dd00ff007b82 */ /* 0x000f220000000800 */
[----:B------:R-:W2:Y:S01]  /*1430*/  LDCU.64 UR22, c[0x0][0x348] ;  /* 0x00006900ff1677ac */ /* 0x000ea20008000a00 */
[----:B------:R-:W-:Y:S01]  /*1440*/  UMOV UR6, URZ ;  /* 0x000000ff00067c82 */ /* 0x000fe20008000000 */
[----:B-1----:R-:W-:-:S04]  /*1450*/  UIADD3 UR5, UPT, UPT, UR13, 0x3f, URZ ;  /* 0x0000003f0d057890 */ /* 0x002fc8000fffe0ff */
[----:B------:R-:W-:-:S04]  /*1460*/  USHF.R.S32.HI UR4, URZ, 0x1f, UR5 ;  /* 0x0000001fff047899 */ /* 0x000fc80008011405 */
[----:B------:R-:W-:-:S04]  /*1470*/  ULEA.HI UR4, UR4, UR5, URZ, 0x6 ;  /* 0x0000000504047291 */ /* 0x000fc8000f8f30ff */
[----:B------:R-:W-:Y:S02]  /*1480*/  USHF.R.S32.HI UR15, URZ, 0x6, UR4 ;  /* 0x00000006ff0f7899 */ /* 0x000fe40008011404 */
[----:B------:R-:W-:Y:S02]  /*1490*/  UIADD3 UR4, UPT, UPT, UR13, -0x1, URZ ;  /* 0xffffffff0d047890 */ /* 0x000fe4000fffe0ff */
[----:B------:R-:W-:Y:S02]  /*14a0*/  UISETP.LT.U32.AND UP0, UPT, UR15, 0x4, UPT ;  /* 0x000000040f00788c */ /* 0x000fe4000bf01070 */
[----:B------:R-:W-:Y:S02]  /*14b0*/  UISETP.GE.U32.AND UP1, UPT, UR4, -0x7f, UPT ;  /* 0xffffff810400788c */ /* 0x000fe4000bf26070 */
[----:B------:R-:W-:Y:S02]  /*14c0*/  USEL UR14, UR15, 0x4, UP0 ;  /* 0x000000040f0e7887 */ /* 0x000fe40008000000 */
[----:B------:R-:W-:-:S02]  /*14d0*/  UIADD3 UR13, UPT, UPT, UR13, 0x7e, URZ ;  /* 0x0000007e0d0d7890 */ /* 0x000fc4000fffe0ff */
[----:B------:R-:W-:Y:S02]  /*14e0*/  UIADD3 UR5, UPT, UPT, UR14, -0x1, URZ ;  /* 0xffffffff0e057890 */ /* 0x000fe4000fffe0ff */
[----:B------:R-:W-:-:S03]  /*14f0*/  UIADD3 UR7, UPT, UPT, UR15, -UR14, URZ ;  /* 0x8000000e0f077290 */ /* 0x000fc6000fffe0ff */
[----:B------:R-:W-:-:S04]  /*1500*/  @UP1 UIADD3 UR5, UPT, UPT, UR14, URZ, URZ ;  /* 0x000000ff0e051290 */ /* 0x000fc8000fffe0ff */
[----:B--2---:R-:W-:-:S12]  /*1510*/  UIADD3 UR5, UPT, UPT, UR5, 0x1, URZ ;  /* 0x0000000105057890 */ /* 0x004fd8000fffe0ff */
.L_x_35:
[----:B------:R-:W-:Y:S01]  /*1520*/  UISETP.NE.AND UP0, UPT, UR37, URZ, UPT ;  /* 0x000000ff2500728c */ /* 0x000fe2000bf05270 */
[----:B------:R-:W1:Y:S08]  /*1530*/  S2UR UR37, SR_CgaCtaId ;  /* 0x00000000002579c3 */ /* 0x000e700000008800 */
[----:B------:R-:W-:Y:S05]  /*1540*/  BRA.U UP0, `(.L_x_18) ;  /* 0x0000000100347547 */ /* 0x000fea000b800000 */
[----:B------:R-:W2:Y:S01]  /*1550*/  S2R R2, SR_CgaCtaId ;  /* 0x0000000000027919 */ /* 0x000ea20000008800 */
[----:B------:R-:W-:-:S04]  /*1560*/  MOV R3, 0x400 ;  /* 0x0000040000037802 */ /* 0x000fc80000000f00 */
[----:B--2---:R-:W-:Y:S02]  /*1570*/  LEA R2, R2, R3, 0x18 ;  /* 0x0000000302027211 */ /* 0x004fe400078ec0ff */
[----:B------:R-:W-:-:S03]  /*1580*/  SHF.L.U32 R3, R11, 0x1f, RZ ;  /* 0x0000001f0b037819 */ /* 0x000fc600000006ff */
[----:B------:R-:W-:-:S04]  /*1590*/  IMAD R2, R12, 0x8, R2 ;  /* 0x000000080c027824 */ /* 0x000fc800078e0202 */
[----:B------:R-:W2:Y:S02]  /*15a0*/  SYNCS.PHASECHK.TRANS64.TRYWAIT P0, [R2+URZ+0xf0], R3 ;  /* 0x0000f003020075a7 */ /* 0x000ea400080011ff */
[----:B--2---:R-:W-:Y:S05]  /*15b0*/  @!P0 BRA `(.L_x_19) ;  /* 0x0000005400e88947 */ /* 0x004fea0003800000 */
.L_x_115:
[----:B------:R-:W-:Y:S01]  /*15c0*/  VIADD R12, R12, 0x1 ;  /* 0x000000010c0c7836 */ /* 0x000fe20000000000 */
[----:B------:R2:W-:Y:S04]  /*15d0*/  SYNCS.ARRIVE.TRANS64.A1T0 RZ, [R2+URZ+0xe0], RZ ;  /* 0x0000e0ff02ff79a7 */ /* 0x0005e800081000ff */
[----:B------:R-:W-:-:S04]  /*15e0*/  ISETP.NE.AND P0, PT, R12, 0x2, PT ;  /* 0x000000020c00780c */ /* 0x000fc80003f05270 */
[----:B------:R-:W-:Y:S02]  /*15f0*/  SEL R12, R12, RZ, P0 ;  /* 0x000000ff0c0c7207 */ /* 0x000fe40000000000 */
[----:B--2---:R-:W-:-:S04]  /*1600*/  SEL R2, RZ, 0x1, P0 ;  /* 0x00000001ff027807 */ /* 0x004fc80000000000 */
[----:B------:R-:W-:-:S07]  /*1610*/  LOP3.LUT R11, R11, R2, RZ, 0x3c, !PT ;  /* 0x000000020b0b7212 */ /* 0x000fce00078e3cff */
.L_x_18:
[----:B------:R-:W-:Y:S01]  /*1620*/  UMOV UR4, 0x400 ;  /* 0x0000040000047882 */ /* 0x000fe20000000000 */
[----:B------:R-:W-:Y:S01]  /*1630*/  SHF.L.U32 R2, R15, 0x1f, RZ ;  /* 0x0000001f0f027819 */ /* 0x000fe200000006ff */
[----:B-1----:R-:W-:Y:S01]  /*1640*/  ULEA UR4, UR37, UR4, 0x18 ;  /* 0x0000000425047291 */ /* 0x002fe2000f8ec0ff */
[----:B------:R-:W-:Y:S01]  /*1650*/  R2UR UR35, R21 ;  /* 0x00000000152372ca */ /* 0x000fe200000e0000 */
[----:B------:R-:W-:Y:S01]  /*1660*/  UISETP.GE.U32.AND UP0, UPT, UR13, 0x7f, UPT ;  /* 0x0000007f0d00788c */ /* 0x000fe2000bf06070 */
[----:B------:R-:W-:Y:S01]  /*1670*/  R2UR UR11, R20 ;  /* 0x00000000140b72ca */ /* 0x000fe200000e0000 */
[----:B------:R-:W-:Y:S01]  /*1680*/  ULEA UR8, UR6, UR4, 0x3 ;  /* 0x0000000406087291 */ /* 0x000fe2000f8e18ff */
[----:B------:R-:W-:-:S08]  /*1690*/  UMOV UR24, URZ ;  /* 0x000000ff00187c82 */ /* 0x000fd00008000000 */
[----:B------:R1:W2:Y:S01]  /*16a0*/  SYNCS.PHASECHK.TRANS64.TRYWAIT P0, [UR8+0x20], R2 ;  /* 0x00002002ff0075a7 */ /* 0x0002a20008001108 */
[----:B------:R-:W-:Y:S02]  /*16b0*/  USHF.L.U32 UR35, UR35, 0x6, URZ ;  /* 0x0000000623237899 */ /* 0x000fe400080006ff */
[----:B------:R-:W-:Y:S01]  /*16c0*/  USHF.L.U32 UR11, UR11, 0x6, URZ ;  /* 0x000000060b0b7899 */ /* 0x000fe200080006ff */
[----:B------:R-:W-:Y:S11]  /*16d0*/  BRA.U !UP0, `(.L_x_20) ;  /* 0x0000000108a47547 */ /* 0x000ff6000b800000 */
[----:B------:R-:W-:Y:S01]  /*16e0*/  UMOV UR16, URZ ;  /* 0x000000ff00107c82 */ /* 0x000fe20008000000 */
[----:B------:R-:W-:-:S05]  /*16f0*/  UMOV UR17, UR6 ;  /* 0x0000000600117c82 */ /* 0x000fca0008000000 */
.L_x_25:
[----:B-1----:R-:W-:Y:S01]  /*1700*/  ULEA UR33, UR17, UR4, 0x3 ;  /* 0x0000000411217291 */ /* 0x002fe2000f8e18ff */
[----:B--2---:R-:W-:Y:S01]  /*1710*/  @!P5 MOV R3, 0x4000 ;  /* 0x000040000003d802 */ /* 0x004fe20000000f00 */
[----:B--2---:R-:W-:Y:S10]  /*1720*/  @P0 BRA `(.L_x_21) ;  /* 0x00000000000c0947 */ /* 0x004ff40003800000 */
[----:B------:R-:W-:-:S04]  /*1730*/  SHF.L.U32 R4, R15, 0x1f, RZ ;  /* 0x0000001f0f047819 */ /* 0x000fc800000006ff */
[----:B------:R-:W2:Y:S02]  /*1740*/  SYNCS.PHASECHK.TRANS64.TRYWAIT P0, [UR33+0x20], R4 ;  /* 0x00002004ff0075a7 */ /* 0x000ea40008001121 */
[----:B--2---:R-:W-:Y:S05]  /*1750*/  @!P0 BRA `(.L_x_22) ;  /* 0x0000005400948947 */ /* 0x004fea0003800000 */
.L_x_21:
[----:B------:R2:W-:Y:S01]  /*1760*/  @!P5 SYNCS.ARRIVE.TRANS64 RZ, [UR33], R3 ;  /* 0x00000003ffffd9a7 */ /* 0x0005e20008000021 */
[----:B------:R-:W-:Y:S04]  /*1770*/  BSSY.RECONVERGENT B0, `(.L_x_23) ;  /* 0x0000003000007945 */ /* 0x000fe80003800200 */
[----:B------:R-:W-:Y:S05]  /*1780*/  @P4 BRA `(.L_x_24) ;  /* 0x0000000000044947 */ /* 0x000fea0003800000 */
[----:B------:R-:W-:Y:S05]  /*1790*/  BPT.TRAP 0x1 ;  /* 0x000000040000795c */ /* 0x000fea0000300000 */
.L_x_24:
[----:B------:R-:W-:Y:S05]  /*17a0*/  BSYNC.RECONVERGENT B0 ;  /* 0x0000000000007941 */ /* 0x000fea0003800200 */
.L_x_23:
[----:B------:R-:W-:Y:S02]  /*17b0*/  UIADD3 UR6, UPT, UPT, UR17, 0x1, URZ ;  /* 0x0000000111067890 */ /* 0x000fe4000fffe0ff */
[----:B------:R-:W-:Y:S02]  /*17c0*/  UIADD3 UR26, UP1, UPT, UR22, 0x80, URZ ;  /* 0x00000080161a7890 */ /* 0x000fe4000ff3e0ff */
[----:B------:R-:W-:Y:S02]  /*17d0*/  UISETP.NE.AND UP0, UPT, UR6, 0x4, UPT ;  /* 0x000000040600788c */ /* 0x000fe4000bf05270 */
[----:B------:R-:W-:Y:S02]  /*17e0*/  USHF.L.U32 UR34, UR16, 0x6, URZ ;  /* 0x0000000610227899 */ /* 0x000fe400080006ff */
[----:B------:R-:W-:Y:S02]  /*17f0*/  USEL UR9, URZ, 0x1, UP0 ;  /* 0x00000001ff097887 */ /* 0x000fe40008000000 */
[----:B------:R-:W-:-:S02]  /*1800*/  USEL UR6, UR6, URZ, UP0 ;  /* 0x000000ff06067287 */ /* 0x000fc40008000000 */
[----:B------:R-:W-:Y:S02]  /*1810*/  UIADD3 UR20, UP0, UPT, UR22, 0x180, URZ ;  /* 0x0000018016147890 */ /* 0x000fe4000ff1e0ff */
[----:B------:R-:W-:Y:S01]  /*1820*/  ULEA UR8, UR6, UR4, 0x3 ;  /* 0x0000000406087291 */ /* 0x000fe2000f8e18ff */
[----:B------:R-:W-:Y:S01]  /*1830*/  LOP3.LUT R15, R15, UR9, RZ, 0x3c, !PT ;  /* 0x000000090f0f7c12 */ /* 0x000fe2000f8e3cff */
[----:B------:R-:W-:Y:S02]  /*1840*/  UIADD3.X UR27, UPT, UPT, URZ, UR23, URZ, UP1, !UPT ;  /* 0x00000017ff1b7290 */ /* 0x000fe40008ffe4ff */
[----:B------:R-:W-:Y:S01]  /*1850*/  UIADD3.X UR21, UPT, UPT, URZ, UR23, URZ, UP0, !UPT ;  /* 0x00000017ff157290 */ /* 0x000fe200087fe4ff */
[----:B-1----:R-:W-:Y:S01]  /*1860*/  SHF.L.U32 R2, R15, 0x1f, RZ ;  /* 0x0000001f0f027819 */ /* 0x002fe200000006ff */
[----:B------:R-:W-:Y:S01]  /*1870*/  UMOV UR18, 0x0 ;  /* 0x0000000000127882 */ /* 0x000fe20000000000 */
[----:B------:R-:W-:Y:S01]  /*1880*/  UMOV UR19, 0x10000000 ;  /* 0x1000000000137882 */ /* 0x000fe20000000000 */
[----:B------:R-:W-:Y:S01]  /*1890*/  UMOV UR12, UR36 ;  /* 0x00000024000c7c82 */ /* 0x000fe20008000000 */
[----:B------:R1:W1:Y:S01]  /*18a0*/  SYNCS.PHASECHK.TRANS64.TRYWAIT P0, [UR8+0x20], R2 ;  /* 0x00002002ff0075a7 */ /* 0x0002620008001108 */
[----:B------:R-:W-:Y:S01]  /*18b0*/  ULEA UR8, UR17, UR4, 0xd ;  /* 0x0000000411087291 */ /* 0x000fe2000f8e68ff */
[----:B------:R-:W-:Y:S01]  /*18c0*/  UMOV UR9, UR33 ;  /* 0x0000002100097c82 */ /* 0x000fe20008000000 */
[----:B------:R-:W-:-:S02]  /*18d0*/  UMOV UR10, UR34 ;  /* 0x00000022000a7c82 */ /* 0x000fc40008000000 */
[----:B------:R-:W-:Y:S02]  /*18e0*/  UIADD3 UR32, UPT, UPT, UR8, 0x3400, URZ ;  /* 0x0000340008207890 */ /* 0x000fe4000fffe0ff */
[----:B------:R-:W-:Y:S02]  /*18f0*/  UIADD3 UR8, UPT, UPT, UR8, 0xb400, URZ ;  /* 0x0000b40008087890 */ /* 0x000fe4000fffe0ff */
[----:B------:R-:W-:Y:S01]  /*1900*/  UIADD3 UR16, UPT, UPT, UR16, 0x1, URZ ;  /* 0x0000000110107890 */ /* 0x000fe2000fffe0ff */
[----:B------:R-:W-:Y:S01]  /*1910*/  UMOV UR24, UR5 ;  /* 0x0000000500187c82 */ /* 0x000fe20008000000 */
[----:B------:R-:W-:Y:S02]  /*1920*/  UMOV UR17, UR6 ;  /* 0x0000000600117c82 */ /* 0x000fe40008000000 */
[----:B------:R-:W-:Y:S01]  /*1930*/  UISETP.NE.AND UP0, UPT, UR16, UR5, UPT ;  /* 0x000000051000728c */ /* 0x000fe2000bf05270 */
[----:B------:R1:W-:Y:S02]  /*1940*/  UTMALDG.3D [UR32], [UR26], desc[UR18] ;  /* 0x000012201a0075b4 */ /* 0x0003e40008011000 */
[----:B------:R1:W-:Y:S06]  /*1950*/  UTMALDG.3D [UR8], [UR20], desc[UR18] ;  /* 0x00001208140075b4 */ /* 0x0003ec0008011000 */
[----:B------:R-:W-:Y:S05]  /*1960*/  BRA.U UP0, `(.L_x_25) ;  /* 0xfffffffd00647547 */ /* 0x000fea000b83ffff */
.L_x_20:
[----:B-1----:R-:W-:Y:S01]  /*1970*/  ULEA UR8, UR6, UR4, 0x3 ;  /* 0x0000000406087291 */ /* 0x002fe2000f8e18ff */
[----:B------:R-:W-:Y:S01]  /*1980*/  SHF.L.U32 R2, R15, 0x1f, RZ ;  /* 0x0000001f0f027819 */ /* 0x000fe200000006ff */
[----:B------:R-:W-:Y:S01]  /*1990*/  @!P1 SYNCS.ARRIVE.TRANS64.A1T0 RZ, [UR4+0x78], RZ ;  /* 0x000078ffffff99a7 */ /* 0x000fe20008100004 */
[----:B------:R-:W-:-:S06]  /*19a0*/  UISETP.GT.AND UP0, UPT, UR15, UR14, UPT ;  /* 0x0000000e0f00728c */ /* 0x000fcc000bf04270 */
[----:B--2---:R1:W2:Y:S03]  /*19b0*/  SYNCS.PHASECHK.TRANS64.TRYWAIT P0, [UR8+0x20], R2 ;  /* 0x00002002ff0075a7 */ /* 0x0042a60008001108 */
[----:B------:R-:W-:Y:S05]  /*19c0*/  BRA.U !UP0, `(.L_x_26) ;  /* 0x0000000108a87547 */ /* 0x000fea000b800000 */
[----:B------:R-:W-:Y:S01]  /*19d0*/  UIADD3 UR21, UPT, UPT, UR7, UR24, URZ ;  /* 0x0000001807157290 */ /* 0x000fe2000fffe0ff */
[----:B------:R-:W-:-:S11]  /*19e0*/  UMOV UR25, UR6 ;  /* 0x0000000600197c82 */ /* 0x000fd60008000000 */
.L_x_31:
[----:B-1----:R-:W-:Y:S01]  /*19f0*/  ULEA UR17, UR25, UR4, 0x3 ;  /* 0x0000000419117291 */ /* 0x002fe2000f8e18ff */
[----:B--2---:R-:W-:Y:S01]  /*1a00*/  @!P5 MOV R3, 0x4000 ;  /* 0x000040000003d802 */ /* 0x004fe20000000f00 */
[----:B--2---:R-:W-:Y:S10]  /*1a10*/  @P0 BRA `(.L_x_27) ;  /* 0x00000000000c0947 */ /* 0x004ff40003800000 */
[----:B------:R-:W-:-:S04]  /*1a20*/  SHF.L.U32 R4, R15, 0x1f, RZ ;  /* 0x0000001f0f047819 */ /* 0x000fc800000006ff */
[----:B------:R-:W2:Y:S02]  /*1a30*/  SYNCS.PHASECHK.TRANS64.TRYWAIT P0, [UR17+0x20], R4 ;  /* 0x00002004ff0075a7 */ /* 0x000ea40008001111 */
[----:B--2---:R-:W-:Y:S05]  /*1a40*/  @!P0 BRA `(.L_x_28) ;  /* 0x0000005000f08947 */ /* 0x004fea0003800000 */
.L_x_27:
[----:B------:R2:W-:Y:S01]  /*1a50*/  @!P5 SYNCS.ARRIVE.TRANS64 RZ, [UR17], R3 ;  /* 0x00000003ffffd9a7 */ /* 0x0005e20008000011 */
[----:B------:R-:W-:Y:S04]  /*1a60*/  BSSY.RECONVERGENT B0, `(.L_x_29) ;  /* 0x0000003000007945 */ /* 0x000fe80003800200 */
[----:B------:R-:W-:Y:S05]  /*1a70*/  @P4 BRA `(.L_x_30) ;  /* 0x0000000000044947 */ /* 0x000fea0003800000 */
[----:B------:R-:W-:Y:S05]  /*1a80*/  BPT.TRAP 0x1 ;  /* 0x000000040000795c */ /* 0x000fea0000300000 */
.L_x_30:
[----:B------:R-:W-:Y:S05]  /*1a90*/  BSYNC.RECONVERGENT B0 ;  /* 0x0000000000007941 */ /* 0x000fea0003800200 */
.L_x_29:
        /* <DEDUP_REMOVED lines=20> */
[----:B------:R-:W-:Y:S01]  /*1be0*/  UIADD3 UR8, UPT, UPT, UR8, 0xb400, URZ ;  /* 0x0000b40008087890 */ /* 0x000fe2000fffe0ff */
[----:B------:R-:W-:Y:S01]  /*1bf0*/  UMOV UR9, UR17 ;  /* 0x0000001100097c82 */ /* 0x000fe20008000000 */
[----:B------:R-:W-:Y:S01]  /*1c00*/  UMOV UR10, UR18 ;  /* 0x00000012000a7c82 */ /* 0x000fe20008000000 */
[----:B------:R-:W-:Y:S01]  /*1c10*/  UIADD3 UR24, UPT, UPT, UR24, 0x1, URZ ;  /* 0x0000000118187890 */ /* 0x000fe2000fffe0ff */
[----:B------:R-:W-:-:S03]  /*1c20*/  UMOV UR25, UR6 ;  /* 0x0000000600197c82 */ /* 0x000fc60008000000 */
[----:B------:R1:W-:Y:S01]  /*1c30*/  UTMALDG.3D [UR16], [UR30], desc[UR26] ;  /* 0x00001a101e0075b4 */ /* 0x0003e20008011000 */
[----:B------:R-:W-:Y:S01]  /*1c40*/  UISETP.NE.AND UP0, UPT, UR24, UR21, UPT ;  /* 0x000000151800728c */ /* 0x000fe2000bf05270 */
[----:B------:R1:W-:Y:S08]  /*1c50*/  UTMALDG.3D [UR8], [UR28], desc[UR26] ;  /* 0x00001a081c0075b4 */ /* 0x0003f00008011000 */
[----:B------:R-:W-:Y:S05]  /*1c60*/  BRA.U UP0, `(.L_x_31) ;  /* 0xfffffffd00607547 */ /* 0x000fea000b83ffff */
.L_x_26:
[C---:B-1----:R-:W-:Y:S01]  /*1c70*/  LEA R2, R14.reuse, UR4, 0x3 ;  /* 0x000000040e027c11 */ /* 0x042fe2000f8e18ff */
[----:B------:R-:W-:Y:S01]  /*1c80*/  NOP ;  /* 0x0000000000007918 */ /* 0x000fe20000000000 */
[----:B--2---:R-:W-:Y:S02]  /*1c90*/  SHF.L.U32 R3, R13, 0x1f, RZ ;  /* 0x0000001f0d037819 */ /* 0x004fe400000006ff */
[----:B------:R-:W-:Y:S02]  /*1ca0*/  LEA R4, R14, UR4, 0x4 ;  /* 0x000000040e047c11 */ /* 0x000fe4000f8e20ff */
[----:B------:R-:W1:Y:S02]  /*1cb0*/  SYNCS.PHASECHK.TRANS64.TRYWAIT P0, [R2+URZ+0x80], R3 ;  /* 0x00008003020075a7 */ /* 0x000e6400080011ff */
[----:B-1----:R-:W-:Y:S05]  /*1cc0*/  @!P0 BRA `(.L_x_32) ;  /* 0x0000005000688947 */ /* 0x002fea0003800000 */
.L_x_118:
[----:B------:R-:W2:Y:S01]  /*1cd0*/  LDS.128 R4, [R4+0x110] ;  /* 0x0001100004047984 */ /* 0x000ea20000000c00 */
[----:B---3--:R-:W-:Y:S01]  /*1ce0*/  ISETP.GE.AND P0, PT, R26, 0x1, PT ;  /* 0x000000011a00780c */ /* 0x008fe20003f06270 */
[----:B-1----:R-:W-:Y:S01]  /*1cf0*/  VIADD R2, R2, 0x90 ;  /* 0x0000009002027836 */ /* 0x002fe20000000000 */
[----:B------:R-:W-:Y:S01]  /*1d00*/  @!PT LDS RZ, [RZ] ;  /* 0x00000000fffff984 */ /* 0x000fe20000000800 */
[----:B------:R-:W-:Y:S01]  /*1d10*/  @!PT LDS RZ, [RZ] ;  /* 0x00000000fffff984 */ /* 0x000fe20000000800 */
[----:B------:R-:W-:Y:S01]  /*1d20*/  @!PT LDS RZ, [RZ] ;  /* 0x00000000fffff984 */ /* 0x000fe20000000800 */
[----:B------:R-:W-:Y:S01]  /*1d30*/  @!PT LDS RZ, [RZ] ;  /* 0x00000000fffff984 */ /* 0x000fe20000000800 */
[----:B------:R1:W-:Y:S06]  /*1d40*/  MEMBAR.ALL.CTA ;  /* 0x0000000000007992 */ /* 0x0003ec0000008000 */
[----:B-1----:R-:W1:Y:S01]  /*1d50*/  FENCE.VIEW.ASYNC.S ;  /* 0x00000000000073c6 */ /* 0x002e620000000000 */
[----:B------:R-:W-:-:S04]  /*1d60*/  PRMT R2, RZ, 0x654, R2 ;  /* 0x00000654ff027816 */ /* 0x000fc80000000002 */
[----:B-1----:R1:W-:Y:S01]  /*1d70*/  SYNCS.ARRIVE.TRANS64.RED.A1T0 RZ, [R2+URZ], RZ ;  /* 0x000000ff02ff79a7 */ /* 0x0023e200081004ff */
[----:B--2---:R-:W-:-:S13]  /*1d80*/  LOP3.LUT P2, RZ, R6, 0x1, RZ, 0xc0, !PT ;  /* 0x0000000106ff7812 */ /* 0x004fda000784c0ff */
[----:B------:R-:W-:Y:S01]  /*1d90*/  @P2 SHF.R.U32.HI R3, RZ, 0x10, R5 ;  /* 0x00000010ff032819 */ /* 0x000fe20000011605 */
[----:B------:R-:W-:Y:S01]  /*1da0*/  VOTEU.ANY UP0, P2 ;  /* 0x0000000000ff7886 */ /* 0x000fe20001000100 */
[----:B------:R-:W-:Y:S02]  /*1db0*/  @P2 MOV R10, R4 ;  /* 0x00000004000a2202 */ /* 0x000fe40000000f00 */
[----:B------:R-:W-:Y:S02]  /*1dc0*/  @P2 R2UR.BROADCAST UR8, R3 ;  /* 0x00000000030822ca */ /* 0x000fe400008e0000 */
[----:B------:R-:W-:-:S11]  /*1dd0*/  @P2 LOP3.LUT R9, R5, 0xffff, RZ, 0xc0, !PT ;  /* 0x0000ffff05092812 */ /* 0x000fd600078ec0ff */
[----:B------:R-:W-:Y:S01]  /*1de0*/  @UP0 UMOV UR36, UR8 ;  /* 0x0000000800240c82 */ /* 0x000fe20008000000 */
[----:B-1----:R-:W-:Y:S05]  /*1df0*/  @!P0 BRA `(.L_x_33) ;  /* 0x0000000000b88947 */ /* 0x002fea0003800000 */
[----:B------:R-:W4:Y:S01]  /*1e00*/  LDC.64 R4, c[0x0][0xb18] ;  /* 0x0002c600ff047b82 */ /* 0x000f220000000a00 */
[----:B------:R-:W-:-:S07]  /*1e10*/  ISETP.NE.AND P3, PT, R26, 0x1, PT ;  /* 0x000000011a00780c */ /* 0x000fce0003f65270 */
[----:B------:R-:W1:Y:S08]  /*1e20*/  LDC.64 R6, c[0x0][0xb10] ;  /* 0x0002c400ff067b82 */ /* 0x000e700000000a00 */
[----:B------:R-:W2:Y:S08]  /*1e30*/  LDC R16, c[0x0][0xb20] ;  /* 0x0002c800ff107b82 */ /* 0x000eb00000000800 */
[----:B------:R-:W3:Y:S01]  /*1e40*/  LDC R17, c[0x0][0xb0c] ;  /* 0x0002c300ff117b82 */ /* 0x000ee20000000800 */
[----:B----4-:R-:W-:Y:S01]  /*1e50*/  IMAD.HI.U32 R19, R0, R5, RZ ;  /* 0x0000000500137227 */ /* 0x010fe200078e00ff */
[----:B------:R-:W-:-:S03]  /*1e60*/  ISETP.NE.AND P0, PT, R4, 0x1, PT ;  /* 0x000000010400780c */ /* 0x000fc60003f05270 */
[----:B------:R-:W-:-:S03]  /*1e70*/  IMAD.HI.U32 R5, R9, R5, RZ ;  /* 0x0000000509057227 */ /* 0x000fc600078e00ff */
[----:B------:R-:W4:Y:S01]  /*1e80*/  LDC.64 R2, c[0x0][0xb28] ;  /* 0x0002ca00ff027b82 */ /* 0x000f220000000a00 */
[----:B-1----:R-:W-:-:S04]  /*1e90*/  IMAD.HI.U32 R20, R8, R6, RZ ;  /* 0x0000000608147227 */ /* 0x002fc800078e00ff */
[----:B------:R-:W-:Y:S01]  /*1ea0*/  IMAD.HI.U32 R21, R10, R6, RZ ;  /* 0x000000060a157227 */ /* 0x000fe200078e00ff */
[----:B------:R-:W-:Y:S02]  /*1eb0*/  SHF.R.U32.HI R20, RZ, R7, R20 ;  /* 0x00000007ff147219 */ /* 0x000fe40000011614 */
[-C--:B--2---:R-:W-:Y:S02]  /*1ec0*/  SHF.R.U32.HI R19, RZ, R16.reuse, R19 ;  /* 0x00000010ff137219 */ /* 0x084fe40000011613 */
[----:B------:R-:W-:Y:S02]  /*1ed0*/  SHF.R.U32.HI R5, RZ, R16, R5 ;  /* 0x00000010ff057219 */ /* 0x000fe40000011605 */
[----:B------:R-:W-:Y:S02]  /*1ee0*/  SEL R19, R0, R19, !P0 ;  /* 0x0000001300137207 */ /* 0x000fe40004000000 */
[----:B------:R-:W-:Y:S02]  /*1ef0*/  SHF.R.U32.HI R21, RZ, R7, R21 ;  /* 0x00000007ff157219 */ /* 0x000fe40000011615 */
[----:B---3--:R-:W-:-:S02]  /*1f00*/  ISETP.NE.AND P1, PT, R17, 0x1, PT ;  /* 0x000000011100780c */ /* 0x008fc40003f25270 */
[----:B------:R-:W-:Y:S02]  /*1f10*/  SEL R5, R9, R5, !P0 ;  /* 0x0000000509057207 */ /* 0x000fe40004000000 */
[----:B------:R-:W-:Y:S02]  /*1f20*/  SEL R20, R8, R20, !P1 ;  /* 0x0000001408147207 */ /* 0x000fe40004800000 */
[----:B------:R-:W-:Y:S01]  /*1f30*/  SEL R21, R10, R21, !P1 ;  /* 0x000000150a157207 */ /* 0x000fe20004800000 */
[----:B----4-:R-:W-:-:S04]  /*1f40*/  IMAD.HI.U32 R18, R19, R2, RZ ;  /* 0x0000000213127227 */ /* 0x010fc800078e00ff */
        /* <DEDUP_REMOVED lines=10> */
[----:B------:R-:W-:-:S04]  /*1ff0*/  @!P0 IMAD.HI.U32 R7, R21, R2, RZ ;  /* 0x0000000215078227 */ /* 0x000fc800078e00ff */
[----:B------:R-:W-:Y:S01]  /*2000*/  IMAD.MOV R2, RZ, RZ, -R6 ;  /* 0x000000ffff027224 */ /* 0x000fe200078e0a06 */
[----:B------:R-:W-:Y:S02]  /*2010*/  @!P0 SHF.R.U32.HI R3, RZ, R3, R7 ;  /* 0x00000003ff038219 */ /* 0x000fe40000011607 */
[----:B------:R-:W-:Y:S01]  /*2020*/  IADD3 R7, PT, PT, -R5, RZ, RZ ;  /* 0x000000ff05077210 */ /* 0x000fe20007ffe1ff */
[----:B------:R-:W-:Y:S01]  /*2030*/  IMAD R2, R26, R2, R5 ;  /* 0x000000021a027224 */ /* 0x000fe200078e0205 */
        /* <DEDUP_REMOVED lines=10> */
.L_x_33:
[----:B------:R-:W1:Y:S02]  /*20e0*/  LDCU UR8, c[0x0][0xb30] ;  /* 0x00016600ff0877ac */ /* 0x000e640008000800 */
[----:B-1----:R-:W-:-:S09]  /*20f0*/  UISETP.NE.AND UP0, UPT, UR8, 0x1, UPT ;  /* 0x000000010800788c */ /* 0x002fd2000bf05270 */
[----:B------:R-:W-:Y:S05]  /*2100*/  BRA.U UP0, `(.L_x_34) ;  /* 0x0000000100407547 */ /* 0x000fea000b800000 */
[----:B------:R-:W1:Y:S08]  /*2110*/  LDC.64 R4, c[0x0][0xb10] ;  /* 0x0002c400ff047b82 */ /* 0x000e700000000a00 */
[----:B------:R-:W2:Y:S08]  /*2120*/  LDC.64 R2, c[0x0][0xb18] ;  /* 0x0002c600ff027b82 */ /* 0x000eb00000000a00 */
[----:B------:R-:W3:Y:S08]  /*2130*/  LDC R6, c[0x0][0xb20] ;  /* 0x0002c800ff067b82 */ /* 0x000ef00000000800 */
[----:B------:R-:W4:Y:S01]  /*2140*/  LDC R7, c[0x0][0xb0c] ;  /* 0x0002c300ff077b82 */ /* 0x000f220000000800 */
[----:B-1----:R-:W-:-:S05]  /*2150*/  IMAD.HI.U32 R4, R10, R4, RZ ;  /* 0x000000040a047227 */ /* 0x002fca00078e00ff */
[----:B------:R-:W-:Y:S01]  /*2160*/  SHF.R.U32.HI R4, RZ, R5, R4 ;  /* 0x00000005ff047219 */ /* 0x000fe20000011604 */
[----:B--2---:R-:W-:Y:S01]  /*2170*/  IMAD.HI.U32 R3, R9, R3, RZ ;  /* 0x0000000309037227 */ /* 0x004fe200078e00ff */
[----:B------:R-:W-:-:S04]  /*2180*/  ISETP.NE.AND P0, PT, R2, 0x1, PT ;  /* 0x000000010200780c */ /* 0x000fc80003f05270 */
[----:B---3--:R-:W-:-:S04]  /*2190*/  SHF.R.U32.HI R3, RZ, R6, R3 ;  /* 0x00000006ff037219 */ /* 0x008fc80000011603 */
[----:B------:R-:W-:Y:S02]  /*21a0*/  SEL R3, R9, R3, !P0 ;  /* 0x0000000309037207 */ /* 0x000fe40004000000 */
[----:B----4-:R-:W-:-:S04]  /*21b0*/  ISETP.NE.AND P1, PT, R7, 0x1, PT ;  /* 0x000000010700780c */ /* 0x010fc80003f25270 */
[----:B------:R-:W-:-:S05]  /*21c0*/  SEL R4, R10, R4, !P1 ;  /* 0x000000040a047207 */ /* 0x000fca0004800000 */
[----:B------:R-:W-:Y:S02]  /*21d0*/  IMAD.IADD R5, R3, 0x1, -R4 ;  /* 0x0000000103057824 */ /* 0x000fe400078e0a04 */
[----:B------:R-:W-:Y:S02]  /*21e0*/  IMAD.IADD R3, R4, 0x1, -R3 ;  /* 0x0000000104037824 */ /* 0x000fe400078e0a03 */
[----:B------:R-:W-:Y:S02]  /*21f0*/  IMAD R10, R5, R7, R10 ;  /* 0x00000007050a7224 */ /* 0x000fe400078e020a */
[----:B------:R-:W-:-:S07]  /*2200*/  IMAD R9, R3, R2, R9 ;  /* 0x0000000203097224 */ /* 0x000fce00078e0209 */
.L_x_34:
[----:B------:R-:W-:Y:S01]  /*2210*/  VIADD R14, R14, 0x1 ;  /* 0x000000010e0e7836 */ /* 0x000fe20000000000 */
[----:B------:R-:W-:Y:S01]  /*2220*/  PLOP3.LUT P1, PT, PT, PT, PT, 0x80, 0x8 ;  /* 0x000000000008781c */ /* 0x000fe20003f2f070 */
[----:B------:R-:W-:Y:S02]  /*2230*/  IMAD.IADD R21, R10, 0x1, R59 ;  /* 0x000000010a157824 */ /* 0x000fe400078e023b */
[----:B------:R-:W-:Y:S01]  /*2240*/  IMAD.IADD R20, R9, 0x1, R58 ;  /* 0x0000000109147824 */ /* 0x000fe200078e023a */
[----:B------:R-:W-:-:S04]  /*2250*/  ISETP.NE.AND P0, PT, R14, 0x2, PT ;  /* 0x000000020e00780c */ /* 0x000fc80003f05270 */
[----:B------:R-:W-:Y:S02]  /*2260*/  SEL R2, RZ, 0x1, P0 ;  /* 0x00000001ff027807 */ /* 0x000fe40000000000 */
[----:B------:R-:W-:Y:S02]  /*2270*/  SEL R14, R14, RZ, P0 ;  /* 0x000000ff0e0e7207 */ /* 0x000fe40000000000 */
[----:B------:R-:W-:Y:S01]  /*2280*/  LOP3.LUT R13, R13, R2, RZ, 0x3c, !PT ;  /* 0x000000020d0d7212 */ /* 0x000fe200078e3cff */
[----:B------:R-:W-:Y:S06]  /*2290*/  @P2 BRA `(.L_x_35) ;  /* 0xfffffff000a02947 */ /* 0x000fec000383ffff */
[----:B------:R-:W-:Y:S01]  /*22a0*/  UIADD3 UR4, UPT, UPT, UR4, 0x20, URZ ;  /* 0x0000002004047890 */ /* 0x000fe2000fffe0ff */
[----:B------:R-:W-:-:S03]  /*22b0*/  SHF.L.U32 R2, R15, 0x1f, RZ ;  /* 0x0000001f0f027819 */ /* 0x000fc600000006ff */
[----:B------:R-:W-:-:S09]  /*22c0*/  ULEA UR5, UR6, UR4, 0x3 ;  /* 0x0000000406057291 */ /* 0x000fd2000f8e18ff */
[----:B------:R-:W1:Y:S02]  /*22d0*/  SYNCS.PHASECHK.TRANS64.TRYWAIT P0, [UR5], R2 ;  /* 0x00000002ff0075a7 */ /* 0x000e640008001105 */
[----:B-1----:R-:W-:Y:S05]  /*22e0*/  @!P0 BRA `(.L_x_36) ;  /* 0x0000004800f48947 */ /* 0x002fea0003800000 */
.L_x_120:
[----:B------:R-:W-:-:S04]  /*22f0*/  UIADD3 UR6, UPT, UPT, UR6, 0x1, URZ ;  /* 0x0000000106067890 */ /* 0x000fc8000fffe0ff */
[----:B------:R-:W-:-:S04]  /*2300*/  UISETP.NE.AND UP0, UPT, UR6, 0x4, UPT ;  /* 0x000000040600788c */ /* 0x000fc8000bf05270 */
[----:B------:R-:W-:Y:S02]  /*2310*/  USEL UR7, URZ, 0x1, UP0 ;  /* 0x00000001ff077887 */ /* 0x000fe40008000000 */
[----:B------:R-:W-:-:S04]  /*2320*/  USEL UR6, UR6, URZ, UP0 ;  /* 0x000000ff06067287 */ /* 0x000fc80008000000 */
[----:B------:R-:W-:Y:S01]  /*2330*/  ULEA UR5, UR6, UR4, 0x3 ;  /* 0x0000000406057291 */ /* 0x000fe2000f8e18ff */
[----:B-1----:R-:W-:-:S04]  /*2340*/  LOP3.LUT R2, R15, UR7, RZ, 0x3c, !PT ;  /* 0x000000070f027c12 */ /* 0x002fc8000f8e3cff */
[----:B------:R-:W-:-:S04]  /*2350*/  SHF.L.U32 R3, R2, 0x1f, RZ ;  /* 0x0000001f02037819 */ /* 0x000fc800000006ff */
[----:B------:R-:W1:Y:S02]  /*2360*/  SYNCS.PHASECHK.TRANS64.TRYWAIT P0, [UR5], R3 ;  /* 0x00000003ff0075a7 */ /* 0x000e640008001105 */
[----:B-1----:R-:W-:Y:S05]  /*2370*/  @!P0 BRA `(.L_x_37) ;  /* 0x0000004800e88947 */ /* 0x002fea0003800000 */
.L_x_122:
[----:B------:R-:W-:-:S04]  /*2380*/  UIADD3 UR6, UPT, UPT, UR6, 0x1, URZ ;  /* 0x0000000106067890 */ /* 0x000fc8000fffe0ff */
[----:B------:R-:W-:-:S04]  /*2390*/  UISETP.NE.AND UP0, UPT, UR6, 0x4, UPT ;  /* 0x000000040600788c */ /* 0x000fc8000bf05270 */
[----:B------:R-:W-:Y:S02]  /*23a0*/  USEL UR7, URZ, 0x1, UP0 ;  /* 0x00000001ff077887 */ /* 0x000fe40008000000 */
[----:B------:R-:W-:-:S04]  /*23b0*/  USEL UR6, UR6, URZ, UP0 ;  /* 0x000000ff06067287 */ /* 0x000fc80008000000 */
[----:B------:R-:W-:Y:S01]  /*23c0*/  ULEA UR5, UR6, UR4, 0x3 ;  /* 0x0000000406057291 */ /* 0x000fe2000f8e18ff */
[----:B------:R-:W-:-:S04]  /*23d0*/  LOP3.LUT R2, R2, UR7, RZ, 0x3c, !PT ;  /* 0x0000000702027c12 */ /* 0x000fc8000f8e3cff */
[----:B-1----:R-:W-:-:S04]  /*23e0*/  SHF.L.U32 R3, R2, 0x1f, RZ ;  /* 0x0000001f02037819 */ /* 0x002fc800000006ff */
[----:B------:R-:W1:Y:S02]  /*23f0*/  SYNCS.PHASECHK.TRANS64.TRYWAIT P0, [UR5], R3 ;  /* 0x00000003ff0075a7 */ /* 0x000e640008001105 */
[----:B-1----:R-:W-:Y:S05]  /*2400*/  @!P0 BRA `(.L_x_38) ;  /* 0x0000004800dc8947 */ /* 0x002fea0003800000 */
.L_x_124:
[----:B------:R-:W-:-:S04]  /*2410*/  UIADD3 UR6, UPT, UPT, UR6, 0x1, URZ ;  /* 0x0000000106067890 */ /* 0x000fc8000fffe0ff */
[----:B------:R-:W-:-:S04]  /*2420*/  UISETP.NE.AND UP0, UPT, UR6, 0x4, UPT ;  /* 0x000000040600788c */ /* 0x000fc8000bf05270 */
[----:B------:R-:W-:Y:S02]  /*2430*/  USEL UR5, URZ, 0x1, UP0 ;  /* 0x00000001ff057887 */ /* 0x000fe40008000000 */
[----:B------:R-:W-:-:S04]  /*2440*/  USEL UR6, UR6, URZ, UP0 ;  /* 0x000000ff06067287 */ /* 0x000fc80008000000 */
[----:B------:R-:W-:Y:S01]  /*2450*/  ULEA UR6, UR6, UR4, 0x3 ;  /* 0x0000000406067291 */ /* 0x000fe2000f8e18ff */
[----:B------:R-:W-:-:S04]  /*2460*/  LOP3.LUT R2, R2, UR5, RZ, 0x3c, !PT ;  /* 0x0000000502027c12 */ /* 0x000fc8000f8e3cff */
[----:B------:R-:W-:Y:S01]  /*2470*/  SHF.L.U32 R2, R2, 0x1f, RZ ;  /* 0x0000001f02027819 */ /* 0x000fe200000006ff */
[----:B-1--4-:R-:W-:-:S07]  /*2480*/  IMAD.U32 R0, RZ, RZ, UR6 ;  /* 0x00000006ff007e24 */ /* 0x012fce000f8e00ff */
.L_x_39:
[----:B-1----:R1:W2:Y:S02]  /*2490*/  SYNCS.PHASECHK.TRANS64.TRYWAIT P0, [R0+URZ], R2 ;  /* 0x00000002000075a7 */ /* 0x0022a400080011ff */
[----:B--2---:R-:W-:Y:S05]  /*24a0*/  @!P0 NANOSLEEP.SYNCS 0x989680 ;  /* 0x009896800000895d */ /* 0x004fea0003900000 */
[----:B------:R-:W2:Y:S02]  /*24b0*/  @!P0 SYNCS.PHASECHK.TRANS64 P0, [R0+URZ], R2 ;  /* 0x00000002000085a7 */ /* 0x000ea400080010ff */
[----:B--2---:R-:W-:Y:S05]  /*24c0*/  @P0 EXIT ;  /* 0x000000000000094d */ /* 0x004fea0003800000 */
[----:B------:R-:W-:Y:S05]  /*24d0*/  BRA `(.L_x_39) ;  /* 0xfffffffc00ec7947 */ /* 0x000fea000383ffff */
.L_x_17:
[----:B------:R-:W-:-:S04]  /*24e0*/  UISETP.NE.AND UP1, UPT, UR37, URZ, UPT ;  /* 0x000000ff2500728c */ /* 0x000fc8000bf25270 */
[----:B------:R-:W-:-:S09]  /*24f0*/  UISETP.NE.OR UP1, UPT, UR8, 0x1, UP1 ;  /* 0x000000010800788c */ /* 0x000fd20008f25670 */
[----:B------:R-:W-:Y:S05]  /*2500*/  BRA.U UP1, `(.L_x_40) ;  /* 0x0000000501487547 */ /* 0x000fea000b800000 */
[----:B------:R-:W-:Y:S01]  /*2510*/  ISETP.NE.AND P2, PT, R2, RZ, PT ;  /* 0x000000ff0200720c */ /* 0x000fe20003f45270 */
[----:B------:R-:W-:Y:S01]  /*2520*/  IMAD.MOV.U32 R12, RZ, RZ, 0x1 ;  /* 0x00000001ff0c7424 */ /* 0x000fe200078e00ff */
[----:B------:R-:W-:Y:S02]  /*2530*/  CS2R R10, SRZ ;  /* 0x00000000000a7805 */ /* 0x000fe4000001ff00 */
[----:B------:R-:W-:Y:S01]  /*2540*/  CS2R R8, SRZ ;  /* 0x0000000000087805 */ /* 0x000fe2000001ff00 */
[----:B------:R-:W-:Y:S01]  /*2550*/  UMOV UR4, 0x400 ;  /* 0x0000040000047882 */ /* 0x000fe20000000000 */
[----:B------:R-:W-:Y:S01]  /*2560*/  UMOV UR6, URZ ;  /* 0x000000ff00067c82 */ /* 0x000fe20008000000 */
[----:B------:R-:W-:-:S12]  /*2570*/  ULEA UR37, UR37, UR4, 0x18 ;  /* 0x0000000425257291 */ /* 0x000fd8000f8ec0ff */
.L_x_44:
[----:B------:R-:W-:Y:S02]  /*2580*/  LEA R0, R8, UR37, 0x3 ;  /* 0x0000002508007c11 */ /* 0x000fe4000f8e18ff */
[----:B------:R-:W-:-:S03]  /*2590*/  SHF.L.U32 R4, R9, 0x1f, RZ ;  /* 0x0000001f09047819 */ /* 0x000fc600000006ff */
[----:B------:R-:W-:Y:S01]  /*25a0*/  VIADD R5, R0, 0xf0 ;  /* 0x000000f000057836 */ /* 0x000fe20000000000 */
[----:B------:R-:W1:Y:S02]  /*25b0*/  SYNCS.PHASECHK.TRANS64.TRYWAIT P0, [R0+URZ+0xe0], R4 ;  /* 0x0000e004000075a7 */ /* 0x000e6400080011ff */
[----:B-1----:R-:W-:Y:S05]  /*25c0*/  @!P0 BRA `(.L_x_41) ;  /* 0x0000004800848947 */ /* 0x002fea0003800000 */
.L_x_125:
[----:B------:R-:W-:Y:S01]  /*25d0*/  ULEA UR5, UR6, UR37, 0x3 ;  /* 0x0000002506057291 */ /* 0x000fe2000f8e18ff */
[----:B-1----:R-:W-:Y:S01]  /*25e0*/  PRMT R0, RZ, 0x654, R5 ;  /* 0x00000654ff007816 */ /* 0x002fe20000000005 */
[----:B------:R-:W-:Y:S01]  /*25f0*/  @!P2 IMAD.MOV.U32 R4, RZ, RZ, 0x10 ;  /* 0x00000010ff04a424 */ /* 0x000fe200078e00ff */
[----:B------:R-:W-:Y:S01]  /*2600*/  SHF.L.U32 R5, R12, 0x1f, RZ ;  /* 0x0000001f0c057819 */ /* 0x000fe200000006ff */
[----:B------:R-:W-:Y:S01]  /*2610*/  UIADD3 UR4, UPT, UPT, UR5, 0x80, URZ ;  /* 0x0000008005047890 */ /* 0x000fe2000fffe0ff */
[----:B------:R1:W-:Y:S05]  /*2620*/  SYNCS.ARRIVE.TRANS64.RED.A1T0 RZ, [R0+URZ], RZ ;  /* 0x000000ff00ff79a7 */ /* 0x0003ea00081004ff */
[----:B------:R-:W-:Y:S01]  /*2630*/  IMAD.U32 R6, RZ, RZ, UR4 ;  /* 0x00000004ff067e24 */ /* 0x000fe2000f8e00ff */
[----:B------:R-:W2:Y:S04]  /*2640*/  SYNCS.PHASECHK.TRANS64.TRYWAIT P0, [UR5+0x90], R5 ;  /* 0x00009005ff0075a7 */ /* 0x000ea80008001105 */
[----:B------:R-:W-:Y:S01]  /*2650*/  PRMT R6, R2, 0x654, R6 ;  /* 0x0000065402067816 */ /* 0x000fe20000000006 */
[----:B-12---:R-:W-:Y:S06]  /*2660*/  @!P0 BRA `(.L_x_42) ;  /* 0x0000004800708947 */ /* 0x006fec0003800000 */
.L_x_127:
[----:B------:R-:W-:Y:S01]  /*2670*/  ULEA UR4, UR6, UR37, 0x4 ;  /* 0x0000002506047291 */ /* 0x000fe2000f8e20ff */
[----:B------:R-:W-:Y:S01]  /*2680*/  SEL R3, R6, R3, !P2 ;  /* 0x0000000306037207 */ /* 0x000fe20005000000 */
[----:B------:R-:W-:Y:S01]  /*2690*/  UIADD3 UR5, UPT, UPT, UR5, 0x80, URZ ;  /* 0x0000008005057890 */ /* 0x000fe2000fffe0ff */
[----:B-1----:R-:W-:Y:S01]  /*26a0*/  LEA R0, R11, UR37, 0x3 ;  /* 0x000000250b007c11 */ /* 0x002fe2000f8e18ff */
[----:B------:R-:W-:Y:S01]  /*26b0*/  UIADD3 UR4, UPT, UPT, UR4, 0x110, URZ ;  /* 0x0000011004047890 */ /* 0x000fe2000fffe0ff */
[----:B------:R1:W-:Y:S01]  /*26c0*/  @!P2 SYNCS.ARRIVE.TRANS64.RED RZ, [R3+URZ], R4 ;  /* 0x0000000403ffa9a7 */ /* 0x0003e200080004ff */
[----:B------:R-:W-:Y:S01]  /*26d0*/  UIADD3 UR6, UPT, UPT, UR6, 0x1, URZ ;  /* 0x0000000106067890 */ /* 0x000fe2000fffe0ff */
[----:B------:R-:W-:-:S03]  /*26e0*/  VIADD R8, R8, 0x1 ;  /* 0x0000000108087836 */ /* 0x000fc60000000000 */
[----:B------:R-:W-:Y:S02]  /*26f0*/  UISETP.NE.AND UP0, UPT, UR6, 0x2, UPT ;  /* 0x000000020600788c */ /* 0x000fe4000bf05270 */
[----:B------:R-:W-:Y:S01]  /*2700*/  ISETP.NE.AND P0, PT, R8, 0x2, PT ;  /* 0x000000020800780c */ /* 0x000fe20003f05270 */
[----:B------:R-:W-:Y:S06]  /*2710*/  UGETNEXTWORKID.BROADCAST [UR4], [UR5] ;  /* 0x00000000040073ca */ /* 0x000fec0008000100 */
[----:B------:R-:W-:Y:S02]  /*2720*/  USEL UR4, URZ, 0x1, UP0 ;  /* 0x00000001ff047887 */ /* 0x000fe40008000000 */
[----:B------:R-:W-:-:S04]  /*2730*/  USEL UR6, UR6, URZ, UP0 ;  /* 0x000000ff06067287 */ /* 0x000fc80008000000 */
[----:B------:R-:W-:Y:S02]  /*2740*/  LOP3.LUT R12, R12, UR4, RZ, 0x3c, !PT ;  /* 0x000000040c0c7c12 */ /* 0x000fe4000f8e3cff */
[----:B-1----:R-:W-:-:S04]  /*2750*/  SHF.L.U32 R4, R10, 0x1f, RZ ;  /* 0x0000001f0a047819 */ /* 0x002fc800000006ff */
[----:B------:R-:W1:Y:S02]  /*2760*/  SYNCS.PHASECHK.TRANS64.TRYWAIT P1, [R0+URZ+0x80], R4 ;  /* 0x00008004000075a7 */ /* 0x000e6400080211ff */
[----:B-1----:R-:W-:Y:S05]  /*2770*/  @!P1 BRA `(.L_x_43) ;  /* 0x0000004800449947 */ /* 0x002fea0003800000 */
.L_x_128:
[C---:B-1----:R-:W-:Y:S01]  /*2780*/  LEA R4, R11.reuse, UR37, 0x4 ;  /* 0x000000250b047c11 */ /* 0x042fe2000f8e20ff */
[----:B------:R-:W-:Y:S01]  /*2790*/  VIADD R0, R0, 0x90 ;  /* 0x0000009000007836 */ /* 0x000fe20000000000 */
[----:B------:R-:W-:Y:S01]  /*27a0*/  SEL R8, R8, RZ, P0 ;  /* 0x000000ff08087207 */ /* 0x000fe20000000000 */
[----:B------:R-:W-:-:S03]  /*27b0*/  VIADD R11, R11, 0x1 ;  /* 0x000000010b0b7836 */ /* 0x000fc60000000000 */
[----:B------:R-:W1:Y:S01]  /*27c0*/  LDS.128 R4, [R4+0x110] ;  /* 0x0001100004047984 */ /* 0x000e620000000c00 */
[----:B------:R-:W-:Y:S02]  /*27d0*/  PRMT R0, RZ, 0x654, R0 ;  /* 0x00000654ff007816 */ /* 0x000fe40000000000 */
[C---:B------:R-:W-:Y:S01]  /*27e0*/  ISETP.NE.AND P1, PT, R11.reuse, 0x2, PT ;  /* 0x000000020b00780c */ /* 0x040fe20003f25270 */
[----:B------:R-:W-:Y:S01]  /*27f0*/  @!PT LDS RZ, [RZ] ;  /* 0x00000000fffff984 */ /* 0x000fe20000000800 */
[----:B------:R-:W-:Y:S01]  /*2800*/  @!PT LDS RZ, [RZ] ;  /* 0x00000000fffff984 */ /* 0x000fe20000000800 */
[----:B------:R-:W-:Y:S01]  /*2810*/  @!PT LDS RZ, [RZ] ;  /* 0x00000000fffff984 */ /* 0x000fe20000000800 */
[----:B------:R-:W-:Y:S01]  /*2820*/  @!PT LDS RZ, [RZ] ;  /* 0x00000000fffff984 */ /* 0x000fe20000000800 */
[----:B------:R2:W-:Y:S06]  /*2830*/  MEMBAR.ALL.CTA ;  /* 0x0000000000007992 */ /* 0x0005ec0000008000 */
[----:B--2---:R-:W2:Y:S01]  /*2840*/  FENCE.VIEW.ASYNC.S ;  /* 0x00000000000073c6 */ /* 0x004ea20000000000 */
[----:B------:R-:W-:Y:S01]  /*2850*/  SEL R11, R11, RZ, P1 ;  /* 0x000000ff0b0b7207 */ /* 0x000fe20000800000 */
[----:B--2---:R2:W-:Y:S01]  /*2860*/  SYNCS.ARRIVE.TRANS64.RED.A1T0 RZ, [R0+URZ], RZ ;  /* 0x000000ff00ff79a7 */ /* 0x0045e200081004ff */
[----:B-1----:R-:W-:-:S02]  /*2870*/  LOP3.LUT P3, RZ, R6, 0x1, RZ, 0xc0, !PT ;  /* 0x0000000106ff7812 */ /* 0x002fc4000786c0ff */
[----:B------:R-:W-:-:S04]  /*2880*/  SEL R4, RZ, 0x1, P1 ;  /* 0x00000001ff047807 */ /* 0x000fc80000800000 */
[----:B------:R-:W-:Y:S02]  /*2890*/  LOP3.LUT R10, R10, R4, RZ, 0x3c, !PT ;  /* 0x000000040a0a7212 */ /* 0x000fe400078e3cff */
[----:B--2---:R-:W-:-:S04]  /*28a0*/  SEL R0, RZ, 0x1, P0 ;  /* 0x00000001ff007807 */ /* 0x004fc80000000000 */
[----:B------:R-:W-:Y:S01]  /*28b0*/  LOP3.LUT R9, R9, R0, RZ, 0x3c, !PT ;  /* 0x0000000009097212 */ /* 0x000fe200078e3cff */
[----:B------:R-:W-:Y:S06]  /*28c0*/  @P3 BRA `(.L_x_44) ;  /* 0xfffffffc002c3947 */ /* 0x000fec000383ffff */
[----:B------:R-:W-:Y:S01]  /*28d0*/  ULEA UR5, UR6, UR37, 0x3 ;  /* 0x0000002506057291 */ /* 0x000fe2000f8e18ff */
[----:B------:R-:W-:-:S08]  /*28e0*/  SHF.L.U32 R2, R12, 0x1f, RZ ;  /* 0x0000001f0c027819 */ /* 0x000fd000000006ff */
[----:B------:R-:W1:Y:S02]  /*28f0*/  SYNCS.PHASECHK.TRANS64 P0, [UR5+0x90], R2 ;  /* 0x00009002ff0075a7 */ /* 0x000e640008001005 */
[----:B-1----:R-:W-:Y:S05]  /*2900*/  @P0 BRA `(.L_x_45) ;  /* 0x0000000000080947 */ /* 0x002fea0003800000 */
[----:B------:R-:W1:Y:S02]  /*2910*/  SYNCS.PHASECHK.TRANS64.TRYWAIT P0, [UR5+0x90], R2 ;  /* 0x00009002ff0075a7 */ /* 0x000e640008001105 */
[----:B-1----:R-:W-:Y:S05]  /*2920*/  @!P0 BRA `(.L_x_46) ;  /* 0x0000004400ec8947 */ /* 0x002fea0003800000 */
.L_x_45:
[----:B------:R-:W-:-:S04]  /*2930*/  UIADD3 UR4, UPT, UPT, UR6, 0x1, URZ ;  /* 0x0000000106047890 */ /* 0x000fc8000fffe0ff */
[----:B------:R-:W-:-:S04]  /*2940*/  UISETP.NE.AND UP0, UPT, UR4, 0x2, UPT ;  /* 0x000000020400788c */ /* 0x000fc8000bf05270 */
[----:B------:R-:W-:Y:S02]  /*2950*/  USEL UR7, URZ, 0x1, UP0 ;  /* 0x00000001ff077887 */ /* 0x000fe40008000000 */
[----:B------:R-:W-:-:S04]  /*2960*/  USEL UR4, UR4, URZ, UP0 ;  /* 0x000000ff04047287 */ /* 0x000fc80008000000 */
[----:B------:R-:W-:Y:S01]  /*2970*/  ULEA UR4, UR4, UR37, 0x3 ;  /* 0x0000002504047291 */ /* 0x000fe2000f8e18ff */
[----:B-1----:R-:W-:-:S04]  /*2980*/  LOP3.LUT R2, R12, UR7, RZ, 0x3c, !PT ;  /* 0x000000070c027c12 */ /* 0x002fc8000f8e3cff */
[----:B------:R-:W-:-:S04]  /*2990*/  SHF.L.U32 R0, R2, 0x1f, RZ ;  /* 0x0000001f02007819 */ /* 0x000fc800000006ff */
[----:B------:R-:W1:Y:S02]  /*29a0*/  SYNCS.PHASECHK.TRANS64 P0, [UR4+0x90], R0 ;  /* 0x00009000ff0075a7 */ /* 0x000e640008001004 */
[----:B-1----:R-:W-:Y:S05]  /*29b0*/  @P0 EXIT ;  /* 0x000000000000094d */ /* 0x002fea0003800000 */
[----:B------:R-:W-:Y:S02]  /*29c0*/  SHF.L.U32 R2, R2, 0x1f, RZ ;  /* 0x0000001f02027819 */ /* 0x000fe400000006ff */
[----:B------:R-:W-:-:S07]  /*29d0*/  MOV R0, UR4 ;  /* 0x0000000400007c02 */ /* 0x000fce0008000f00 */
.L_x_47:
[----:B-1----:R1:W2:Y:S02]  /*29e0*/  SYNCS.PHASECHK.TRANS64.TRYWAIT P0, [R0+URZ+0x90], R2 ;  /* 0x00009002000075a7 */ /* 0x0022a400080011ff */
[----:B--2---:R-:W-:Y:S05]  /*29f0*/  @!P0 NANOSLEEP.SYNCS 0x989680 ;  /* 0x009896800000895d */ /* 0x004fea0003900000 */
[----:B------:R-:W2:Y:S02]  /*2a00*/  @!P0 SYNCS.PHASECHK.TRANS64 P0, [R0+URZ+0x90], R2 ;  /* 0x00009002000085a7 */ /* 0x000ea400080010ff */
[----:B--2---:R-:W-:Y:S05]  /*2a10*/  @P0 EXIT ;  /* 0x000000000000094d */ /* 0x004fea0003800000 */
[----:B------:R-:W-:Y:S05]  /*2a20*/  BRA `(.L_x_47) ;  /* 0xfffffffc00ec7947 */ /* 0x000fea000383ffff */
.L_x_40:
[----:B------:R-:W-:-:S09]  /*2a30*/  UISETP.NE.AND UP1, UPT, UR8, URZ, UPT ;  /* 0x000000ff0800728c */ /* 0x000fd2000bf25270 */
[----:B------:R-:W-:Y:S05]  /*2a40*/  BRA.U UP1, `(.L_x_48) ;  /* 0x0000000d01cc7547 */ /* 0x000fea000b800000 */
[----:B------:R-:W-:Y:S01]  /*2a50*/  UMOV UR4, 0x40 ;  /* 0x0000004000047882 */ /* 0x000fe20000000000 */
[----:B------:R-:W-:Y:S01]  /*2a60*/  NOP ;  /* 0x0000000000007918 */ /* 0x000fe20000000000 */
[----:B------:R-:W-:Y:S01]  /*2a70*/  ULEA UR4, UR37, UR4, 0x18 ;  /* 0x0000000425047291 */ /* 0x000fe2000f8ec0ff */
[----:B------:R-:W-:Y:S02]  /*2a80*/  UMOV UR5, 0x400 ;  /* 0x0000040000057882 */ /* 0x000fe40000000000 */
[----:B------:R-:W-:-:S06]  /*2a90*/  ULEA UR37, UR37, UR5, 0x18 ;  /* 0x0000000525257291 */ /* 0x000fcc000f8ec0ff */
[----:B------:R-:W1:Y:S02]  /*2aa0*/  LDS.U8 R0, [UR4+0x1c] ;  /* 0x00001c04ff007984 */ /* 0x000e640008000000 */
[----:B-1----:R-:W-:-:S13]  /*2ab0*/  ISETP.NE.AND P0, PT, R0, RZ, PT ;  /* 0x000000ff0000720c */ /* 0x002fda0003f05270 */
[----:B------:R-:W-:Y:S05]  /*2ac0*/  @P0 BRA `(.L_x_49) ;  /* 0x0000000000580947 */ /* 0x000fea0003800000 */
[----:B------:R-:W-:-:S13]  /*2ad0*/  ELECT P0, URZ, PT ;  /* 0x0000000000ff782f */ /* 0x000fda0003800000 */
[----:B------:R-:W-:Y:S05]  /*2ae0*/  @!P0 BRA `(.L_x_50) ;  /* 0x0000000000608947 */ /* 0x000fea0003800000 */
[----:B------:R-:W-:Y:S01]  /*2af0*/  UMOV UR5, 0x10 ;  /* 0x0000001000057882 */ /* 0x000fe20000000000 */
[----:B------:R-:W-:Y:S01]  /*2b00*/  HFMA2 R0, -RZ, RZ, 0, 5.9604644775390625e-08 ;  /* 0x00000001ff007431 */ /* 0x000fe200000001ff */
[----:B------:R-:W-:-:S03]  /*2b10*/  MOV R2, 0xffff ;  /* 0x0000ffff00027802 */ /* 0x000fc60000000f00 */
[----:B------:R-:W-:Y:S04]  /*2b20*/  DEPBAR.LE SB1, 0x36 ;  /* 0x00009d800000791a */ /* 0x000fe80000000000 */
[----:B------:R-:W1:Y:S02]  /*2b30*/  UTCATOMSWS.FIND_AND_SET.ALIGN UP0, UR5, UR5 ;  /* 0x00000005000575e3 */ /* 0x000e640008000800 */
[----:B-1----:R-:W-:Y:S01]  /*2b40*/  MOV R3, UR5 ;  /* 0x0000000500037c02 */ /* 0x002fe20008000f00 */
[----:B------:R-:W-:Y:S06]  /*2b50*/  BRA.U UP0, `(.L_x_51) ;  /* 0x0000000100187547 */ /* 0x000fec000b800000 */
.L_x_52:
[----:B------:R-:W-:Y:S05]  /*2b60*/  NANOSLEEP 0x64 ;  /* 0x000000640000795d */ /* 0x000fea0003800000 */
[----:B------:R-:W-:-:S05]  /*2b70*/  UMOV UR5, 0x10 ;  /* 0x0000001000057882 */ /* 0x000fca0000000000 */
[----:B------:R-:W-:Y:S04]  /*2b80*/  DEPBAR.LE SB1, 0x36 ;  /* 0x00009d800000791a */ /* 0x000fe80000000000 */
[----:B------:R-:W1:Y:S02]  /*2b90*/  UTCATOMSWS.FIND_AND_SET.ALIGN UP0, UR5, UR5 ;  /* 0x00000005000575e3 */ /* 0x000e640008000800 */
[----:B-1----:R-:W-:Y:S01]  /*2ba0*/  MOV R3, UR5 ;  /* 0x0000000500037c02 */ /* 0x002fe20008000f00 */
[----:B------:R-:W-:Y:S05]  /*2bb0*/  BRA.U !UP0, `(.L_x_52) ;  /* 0xfffffffd08e87547 */ /* 0x000fea000b83ffff */
.L_x_51:
[-C--:B------:R-:W-:Y:S02]  /*2bc0*/  SHF.L.U32 R2, R2, R3.reuse, RZ ;  /* 0x0000000302027219 */ /* 0x080fe400000006ff */
[----:B------:R-:W-:Y:S01]  /*2bd0*/  SHF.L.U32 R0, R0, R3, RZ ;  /* 0x0000000300007219 */ /* 0x000fe200000006ff */
[----:B------:R-:W-:Y:S02]  /*2be0*/  IMAD.SHL.U32 R3, R3, 0x20, RZ ;  /* 0x0000002003037824 */ /* 0x000fe400078e00ff */
[----:B------:R1:W-:Y:S04]  /*2bf0*/  ATOMS.OR RZ, [UR4+0x14], R2 ;  /* 0x00001402ffff798c */ /* 0x0003e8000b000004 */
[----:B------:R1:W-:Y:S04]  /*2c00*/  ATOMS.OR RZ, [UR4+0x18], R0 ;  /* 0x00001800ffff798c */ /* 0x0003e8000b000004 */
[----:B------:R1:W-:Y:S01]  /*2c10*/  STS [UR37+0x130], R3 ;  /* 0x00013003ff007988 */ /* 0x0003e20008000825 */
[----:B------:R-:W-:Y:S05]  /*2c20*/  BRA `(.L_x_50) ;  /* 0x0000000000107947 */ /* 0x000fea0003800000 */
.L_x_49:
[----:B------:R-:W-:Y:S02]  /*2c30*/  MOV R0, 0xffffffff ;  /* 0xffffffff00007802 */ /* 0x000fe40000000f00 */
[----:B------:R-:W-:-:S03]  /*2c40*/  MOV R2, 0x2c70 ;  /* 0x00002c7000027802 */ /* 0x000fc60000000f00 */
[----:B------:R1:W-:Y:S04]  /*2c50*/  STS [UR37+0x130], R0 ;  /* 0x00013000ff007988 */ /* 0x0003e80008000825 */
[----:B-1-3-5:R-:W-:Y:S05]  /*2c60*/  CALL.REL.NOINC `($__internal_1_$__cuda_sm10x_tcgen05_guardrail_trap_phase_invalid_during_alloc) ;  /* 0x0000004800c07944 */ /* 0x02afea0003c00000 */
.L_x_50:
[----:B------:R-:W-:Y:S05]  /*2c70*/  WARPSYNC.ALL ;  /* 0x0000000000007948 */ /* 0x000fea0003800000 */
[----:B------:R-:W2:Y:S01]  /*2c80*/  S2UR UR5, SR_CgaCtaId ;  /* 0x00000000000579c3 */ /* 0x000ea20000008800 */
[----:B------:R-:W-:Y:S01]  /*2c90*/  UMOV UR4, 0x400 ;  /* 0x0000040000047882 */ /* 0x000fe20000000000 */
[----:B------:R-:W-:-:S06]  /*2ca0*/  NOP ;  /* 0x0000000000007918 */ /* 0x000fcc0000000000 */
[----:B------:R-:W-:Y:S06]  /*2cb0*/  BAR.ARV 0x6, 0xa0 ;  /* 0x0182800000007b1d */ /* 0x000fec0000002000 */
[----:B------:R-:W4:Y:S01]  /*2cc0*/  LDCU UR7, c[0x0][0x38c] ;  /* 0x00007180ff0777ac */ /* 0x000f220008000800 */
[----:B------:R-:W-:Y:S01]  /*2cd0*/  IMAD.MOV.U32 R11, RZ, RZ, 0x1 ;  /* 0x00000001ff0b7424 */ /* 0x000fe200078e00ff */
[----:B------:R-:W-:Y:S01]  /*2ce0*/  CS2R R8, SRZ ;  /* 0x0000000000087805 */ /* 0x000fe2000001ff00 */
[----:B------:R-:W-:Y:S01]  /*2cf0*/  IMAD.MOV.U32 R10, RZ, RZ, RZ ;  /* 0x000000ffff0a7224 */ /* 0x000fe200078e00ff */
[----:B------:R-:W3:Y:S01]  /*2d00*/  LDCU UR6, c[0x0][0x38c] ;  /* 0x00007180ff0677ac */ /* 0x000ee20008000800 */
[----:B------:R-:W-:Y:S01]  /*2d10*/  UMOV UR15, URZ ;  /* 0x000000ff000f7c82 */ /* 0x000fe20008000000 */
[----:B------:R-:W-:Y:S01]  /*2d20*/  UMOV UR14, URZ ;  /* 0x000000ff000e7c82 */ /* 0x000fe20008000000 */
[----:B--2---:R-:W-:Y:S01]  /*2d30*/  ULEA UR5, UR5, UR4, 0x18 ;  /* 0x0000000405057291 */ /* 0x004fe2000f8ec0ff */
[----:B------:R-:W-:Y:S01]  /*2d40*/  UMOV UR24, 0x0 ;  /* 0x0000000000187882 */ /* 0x000fe20000000000 */
[----:B------:R-:W-:-:S02]  /*2d50*/  UMOV UR25, 0x4100490 ;  /* 0x0410049000197882 */ /* 0x000fc40000000000 */
[----:B------:R-:W-:Y:S02]  /*2d60*/  UIADD3 UR10, UPT, UPT, UR5, 0x3400, URZ ;  /* 0x00003400050a7890 */ /* 0x000fe4000fffe0ff */
[----:B------:R-:W-:Y:S02]  /*2d70*/  UIADD3 UR11, UPT, UPT, UR5, 0xb400, URZ ;  /* 0x0000b400050b7890 */ /* 0x000fe4000fffe0ff */
[----:B----4-:R-:W-:Y:S01]  /*2d80*/  UIADD3 UR7, UPT, UPT, UR7, 0x3f, URZ ;  /* 0x0000003f07077890 */ /* 0x010fe2000fffe0ff */
[----:B-1----:R-:W1:Y:S01]  /*2d90*/  LDS R0, [UR5+0x130] ;  /* 0x00013005ff007984 */ /* 0x002e620008000800 */
[----:B------:R-:W-:Y:S02]  /*2da0*/  USHF.R.U32.HI UR10, URZ, 0x4, UR10 ;  /* 0x00000004ff0a7899 */ /* 0x000fe4000801160a */
[----:B------:R-:W-:Y:S02]  /*2db0*/  USHF.R.S32.HI UR4, URZ, 0x1f, UR7 ;  /* 0x0000001fff047899 */ /* 0x000fe40008011407 */
[----:B------:R-:W-:-:S02]  /*2dc0*/  USHF.R.U32.HI UR11, URZ, 0x4, UR11 ;  /* 0x00000004ff0b7899 */ /* 0x000fc4000801160b */
[----:B------:R-:W-:Y:S02]  /*2dd0*/  ULEA.HI UR4, UR4, UR7, URZ, 0x6 ;  /* 0x0000000704047291 */ /* 0x000fe4000f8f30ff */
[----:B------:R-:W-:Y:S02]  /*2de0*/  ULOP3.LUT UR10, UR10, 0x3fff, URZ, 0xc0, !UPT ;  /* 0x00003fff0a0a7892 */ /* 0x000fe4000f8ec0ff */
[----:B------:R-:W-:Y:S02]  /*2df0*/  USHF.R.S32.HI UR4, URZ, 0x6, UR4 ;  /* 0x00000006ff047899 */ /* 0x000fe40008011404 */
[----:B------:R-:W-:Y:S02]  /*2e00*/  ULOP3.LUT UR11, UR11, 0x3fff, URZ, 0xc0, !UPT ;  /* 0x00003fff0b0b7892 */ /* 0x000fe4000f8ec0ff */
[----:B------:R-:W-:Y:S01]  /*2e10*/  UISETP.LT.AND UP0, UPT, UR4, 0x1, UPT ;  /* 0x000000010400788c */ /* 0x000fe2000bf01270 */
[----:B------:R-:W-:Y:S01]  /*2e20*/  UMOV UR22, 0x0 ;  /* 0x0000000000167882 */ /* 0x000fe20000000000 */
[----:B------:R-:W-:-:S02]  /*2e30*/  UMOV UR23, 0x4100490 ;  /* 0x0410049000177882 */ /* 0x000fc40000000000 */
[----:B------:R-:W-:Y:S02]  /*2e40*/  USEL UR9, UR4, 0x1, !UP0 ;  /* 0x0000000104097887 */ /* 0x000fe4000c000000 */
[----:B------:R-:W-:Y:S02]  /*2e50*/  ULOP3.LUT UR10, UR10, 0x10000, URZ, 0xfc, !UPT ;  /* 0x000100000a0a7892 */ /* 0x000fe4000f8efcff */
[----:B------:R-:W-:Y:S02]  /*2e60*/  ULOP3.LUT UR11, UR11, 0x10000, URZ, 0xfc, !UPT ;  /* 0x000100000b0b7892 */ /* 0x000fe4000f8efcff */
[----:B------:R-:W-:Y:S02]  /*2e70*/  UIADD3 UR9, UPT, UPT, -UR9, URZ, URZ ;  /* 0x000000ff09097290 */ /* 0x000fe4000fffe1ff */
[----:B---3--:R-:W-:Y:S01]  /*2e80*/  UISETP.GE.AND UP3, UPT, UR6, 0x1, UPT ;  /* 0x000000010600788c */ /* 0x008fe2000bf66270 */
[----:B------:R-:W-:Y:S01]  /*2e90*/  UMOV UR20, 0x0 ;  /* 0x0000000000147882 */ /* 0x000fe20000000000 */
[----:B------:R-:W-:Y:S01]  /*2ea0*/  UMOV UR21, 0x4100490 ;  /* 0x0410049000157882 */ /* 0x000fe20000000000 */
[----:B------:R-:W-:Y:S01]  /*2eb0*/  UMOV UR18, 0x0 ;  /* 0x0000000000127882 */ /* 0x000fe20000000000 */
[----:B------:R-:W-:Y:S01]  /*2ec0*/  UMOV UR19, 0x4100490 ;  /* 0x0410049000137882 */ /* 0x000fe20000000000 */
[----:B-1----:R-:W-:-:S15]  /*2ed0*/  R2UR UR16, R0 ;  /* 0x00000000001072ca */ /* 0x002fde00000e0000 */
.L_x_59:
[----:B------:R-:W-:Y:S02]  /*2ee0*/  LEA R0, R10, UR5, 0x3 ;  /* 0x000000050a007c11 */ /* 0x000fe4000f8e18ff */
[----:B------:R-:W-:Y:S02]  /*2ef0*/  SHF.L.U32 R2, R9, 0x1f, RZ ;  /* 0x0000001f09027819 */ /* 0x000fe400000006ff */
[----:B------:R-:W-:Y:S01]  /*2f00*/  PLOP3.LUT P0, PT, PT, PT, UP3, 0x80, 0x8 ;  /* 0x000000000008781c */ /* 0x000fe20003f0f038 */
[----:B------:R-:W-:Y:S01]  /*2f10*/  VIADD R3, R0, 0x90 ;  /* 0x0000009000037836 */ /* 0x000fe20000000000 */
[----:B-1----:R-:W1:Y:S02]  /*2f20*/  SYNCS.PHASECHK.TRANS64.TRYWAIT P1, [R0+URZ+0x80], R2 ;  /* 0x00008002000075a7 */ /* 0x002e6400080211ff */
[----:B-1-3--:R-:W-:Y:S09]  /*2f30*/  @!P1 BRA `(.L_x_53) ;  /* 0x0000004000809947 */ /* 0x00aff20003800000 */
.L_x_130:
[----:B------:R-:W-:Y:S01]  /*2f40*/  LEA R4, R10, UR5, 0x4 ;  /* 0x000000050a047c11 */ /* 0x000fe2000f8e20ff */
[----:B------:R-:W-:Y:S01]  /*2f50*/  @UP3 ULEA UR6, UR14, UR5, 0x3 ;  /* 0x000000050e063291 */ /* 0x000fe2000f8e18ff */
[----:B------:R-:W-:Y:S01]  /*2f60*/  PLOP3.LUT P2, PT, PT, PT, PT, 0x80, 0x8 ;  /* 0x000000000008781c */ /* 0x000fe20003f4f070 */
[----:B------:R-:W-:Y:S01]  /*2f70*/  ULEA UR7, UR15, UR5, 0x3 ;  /* 0x000000050f077291 */ /* 0x000fe2000f8e18ff */
[----:B------:R-:W-:Y:S02]  /*2f80*/  PRMT R3, RZ, 0x654, R3 ;  /* 0x00000654ff037816 */ /* 0x000fe40000000003 */
[----:B------:R-:W2:Y:S01]  /*2f90*/  LDS.128 R4, [R4+0x110] ;  /* 0x0001100004047984 */ /* 0x000ea20000000c00 */
[----:B-1----:R-:W-:Y:S02]  /*2fa0*/  @P0 SHF.L.U32 R2, R8, 0x1f, RZ ;  /* 0x0000001f08020819 */ /* 0x002fe400000006ff */
[----:B------:R-:W-:Y:S01]  /*2fb0*/  SHF.L.U32 R0, R11, 0x1f, RZ ;  /* 0x0000001f0b007819 */ /* 0x000fe200000006ff */
[----:B------:R-:W-:Y:S01]  /*2fc0*/  @!PT LDS RZ, [RZ] ;  /* 0x00000000fffff984 */ /* 0x000fe20000000800 */
[----:B------:R-:W-:Y:S01]  /*2fd0*/  @!PT LDS RZ, [RZ] ;  /* 0x00000000fffff984 */ /* 0x000fe20000000800 */
[----:B------:R-:W-:Y:S01]  /*2fe0*/  @!PT LDS RZ, [RZ] ;  /* 0x00000000fffff984 */ /* 0x000fe20000000800 */
[----:B------:R-:W-:Y:S01]  /*2ff0*/  @!PT LDS RZ, [RZ] ;  /* 0x00000000fffff984 */ /* 0x000fe20000000800 */
[----:B------:R1:W-:Y:S06]  /*3000*/  MEMBAR.ALL.CTA ;  /* 0x0000000000007992 */ /* 0x0003ec0000008000 */
[----:B-1----:R-:W1:Y:S02]  /*3010*/  FENCE.VIEW.ASYNC.S ;  /* 0x00000000000073c6 */ /* 0x002e640000000000 */
[----:B-1----:R1:W-:Y:S01]  /*3020*/  SYNCS.ARRIVE.TRANS64.RED.A1T0 RZ, [R3+URZ], RZ ;  /* 0x000000ff03ff79a7 */ /* 0x0023e200081004ff */
[----:B------:R1:W3:Y:S01]  /*3030*/  @P0 SYNCS.PHASECHK.TRANS64.TRYWAIT P2, [UR6], R2 ;  /* 0x00000002ff0005a7 */ /* 0x0002e20008041106 */
[----:B------:R-:W-:Y:S01]  /*3040*/  ULEA.HI UR6, UR15, UR15, URZ, 0x1 ;  /* 0x0000000f0f067291 */ /* 0x000fe2000f8f08ff */
[----:B--2---:R-:W-:-:S03]  /*3050*/  LOP3.LUT P1, RZ, R6, 0x1, RZ, 0xc0, !PT ;  /* 0x0000000106ff7812 */ /* 0x004fc6000782c0ff */
[----:B------:R-:W-:Y:S02]  /*3060*/  USHF.L.U32 UR8, UR6, 0x5, URZ ;  /* 0x0000000506087899 */ /* 0x000fe400080006ff */
[----:B------:R-:W-:Y:S02]  /*3070*/  ULOP3.LUT UR6, UR6, 0xffe, URZ, 0xc0, !UPT ;  /* 0x00000ffe06067892 */ /* 0x000fe4000f8ec0ff */
[----:B------:R-:W-:Y:S02]  /*3080*/  ULOP3.LUT UR8, UR8, 0xffffffc0, URZ, 0xc0, !UPT ;  /* 0xffffffc008087892 */ /* 0x000fe4000f8ec0ff */
[----:B------:R-:W-:Y:S02]  /*3090*/  UIADD3 UR6, UPT, UPT, -UR6, UR15, URZ ;  /* 0x0000000f06067290 */ /* 0x000fe4000fffe1ff */
[----:B------:R-:W-:Y:S01]  /*30a0*/  UIADD3 UR8, UPT, UPT, UR16, UR8, URZ ;  /* 0x0000000810087290 */ /* 0x000fe2000fffe0ff */
[----:B------:R-:W2:Y:S03]  /*30b0*/  SYNCS.PHASECHK.TRANS64.TRYWAIT P0, [UR7+0xc0], R0 ;  /* 0x0000c000ff0075a7 */ /* 0x000ea60008001107 */
[----:B------:R-:W-:Y:S01]  /*30c0*/  ULEA UR8, UR6, UR8, 0x14 ;  /* 0x0000000806087291 */ /* 0x000fe2000f8ea0ff */
[----:B-123--:R-:W-:Y:S11]  /*30d0*/  @!P0 BRA `(.L_x_54) ;  /* 0x00000040002c8947 */ /* 0x00eff60003800000 */
.L_x_132:
[----:B------:R-:W-:Y:S01]  /*30e0*/  IADD3 R10, PT, PT, R10, 0x1, RZ ;  /* 0x000000010a0a7810 */ /* 0x000fe20007ffe0ff */
[----:B------:R-:W-:Y:S06]  /*30f0*/  BRA.U !UP3, `(.L_x_55) ;  /* 0x000000010bc07547 */ /* 0x000fec000b800000 */
[----:B------:R-:W-:Y:S01]  /*3100*/  UPLOP3.LUT UP4, UPT, UPT, UPT, UPT, 0x40, 0x4 ;  /* 0x000000000004789c */ /* 0x000fe20003f8e870 */
[----:B------:R-:W-:Y:S01]  /*3110*/  UMOV UR13, UR9 ;  /* 0x00000009000d7c82 */ /* 0x000fe20008000000 */
[----:B------:R-:W-:Y:S01]  /*3120*/  UMOV UR12, UR4 ;  /* 0x00000004000c7c82 */ /* 0x000fe20008000000 */
[----:B------:R-:W-:-:S08]  /*3130*/  UMOV UR17, UR14 ;  /* 0x0000000e00117c82 */ /* 0x000fd00008000000 */
.L_x_58:
[----:B------:R-:W-:Y:S02]  /*3140*/  UIADD3 UR13, UPT, UPT, UR13, 0x1, URZ ;  /* 0x000000010d0d7890 */ /* 0x000fe4000fffe0ff */
[----:B--2---:R-:W-:Y:S02]  /*3150*/  ULEA UR6, UR17, UR5, 0x3 ;  /* 0x0000000511067291 */ /* 0x004fe4000f8e18ff */
[----:B------:R-:W-:Y:S01]  /*3160*/  UISETP.NE.AND UP0, UPT, UR13, URZ, UPT ;  /* 0x000000ff0d00728c */ /* 0x000fe2000bf05270 */
[----:B---3--:R-:W-:Y:S10]  /*3170*/  @P2 BRA `(.L_x_56) ;  /* 0x00000000000c2947 */ /* 0x008ff40003800000 */
[----:B-1----:R-:W-:Y:S04]  /*3180*/  SHF.L.U32 R2, R8, 0x1f, RZ ;  /* 0x0000001f08027819 */ /* 0x002fe800000006ff */
[----:B------:R-:W1:Y:S02]  /*3190*/  SYNCS.PHASECHK.TRANS64.TRYWAIT P0, [UR6], R2 ;  /* 0x00000002ff0075a7 */ /* 0x000e640008001106 */
[----:B-1----:R-:W-:Y:S05]  /*31a0*/  @!P0 BRA `(.L_x_57) ;  /* 0x0000004000108947 */ /* 0x002fea0003800000 */
.L_x_56:
[----:B------:R-:W-:Y:S01]  /*31b0*/  UISETP.NE.AND UP1, UPT, UR12, 0x1, UPT ;  /* 0x000000010c00788c */ /* 0x000fe2000bf25270 */
[----:B------:R-:W-:Y:S01]  /*31c0*/  PLOP3.LUT P2, PT, PT, PT, PT, 0x80, 0x8 ;  /* 0x000000000008781c */ /* 0x000fe20003f4f070 */
[----:B------:R-:W-:Y:S02]  /*31d0*/  UIADD3 UR14, UPT, UPT, UR17, 0x1, URZ ;  /* 0x00000001110e7890 */ /* 0x000fe4000fffe0ff */
[----:B------:R-:W-:Y:S02]  /*31e0*/  ULEA UR28, UR17, UR11, 0x9 ;  /* 0x0000000b111c7291 */ /* 0x000fe4000f8e48ff */
[----:B------:R-:W-:Y:S01]  /*31f0*/  UISETP.NE.AND UP2, UPT, UR14, 0x4, UPT ;  /* 0x000000040e00788c */ /* 0x000fe2000bf45270 */
[----:B------:R-:W-:Y:S01]  /*3200*/  PLOP3.LUT P0, PT, PT, PT, UP1, 0x80, 0x8 ;  /* 0x000000000008781c */ /* 0x000fe20003f0f018 */
[----:B------:R-:W-:Y:S02]  /*3210*/  UIADD3 UR40, UPT, UPT, UR28, 0x2, URZ ;  /* 0x000000021c287890 */ /* 0x000fe4000fffe0ff */
[----:B------:R-:W-:Y:S02]  /*3220*/  USEL UR27, URZ, 0x1, UP2 ;  /* 0x00000001ff1b7887 */ /* 0x000fe40009000000 */
[----:B------:R-:W-:Y:S02]  /*3230*/  USEL UR14, UR14, URZ, UP2 ;  /* 0x000000ff0e0e7287 */ /* 0x000fe40009000000 */
[----:B------:R-:W-:Y:S02]  /*3240*/  UIADD3 UR36, UPT, UPT, UR28, 0x4, URZ ;  /* 0x000000041c247890 */ /* 0x000fe4000fffe0ff */
[----:B------:R-:W-:Y:S01]  /*3250*/  @UP1 ULEA UR26, UR14, UR5, 0x3 ;  /* 0x000000050e1a1291 */ /* 0x000fe2000f8e18ff */
[----:B------:R-:W-:Y:S01]  /*3260*/  LOP3.LUT R8, R8, UR27, RZ, 0x3c, !PT ;  /* 0x0000001b08087c12 */ /* 0x000fe2000f8e3cff */
[----:B------:R-:W-:Y:S02]  /*3270*/  UIADD3 UR32, UPT, UPT, UR28, 0x6, URZ ;  /* 0x000000061c207890 */ /* 0x000fe4000fffe0ff */
[----:B------:R-:W-:Y:S01]  /*3280*/  UIADD3 UR6, UPT, UPT, UR6, 0x20, URZ ;  /* 0x0000002006067890 */ /* 0x000fe2000fffe0ff */
[----:B-1----:R-:W-:Y:S01]  /*3290*/  @P0 SHF.L.U32 R0, R8, 0x1f, RZ ;  /* 0x0000001f08000819 */ /* 0x002fe200000006ff */
[----:B------:R-:W-:Y:S01]  /*32a0*/  UIADD3 UR12, UPT, UPT, UR12, -0x1, URZ ;  /* 0xffffffff0c0c7890 */ /* 0x000fe2000fffe0ff */
[----:B------:R-:W-:Y:S02]  /*32b0*/  UMOV UR29, 0x40004040 ;  /* 0x40004040001d7882 */ /* 0x000fe40000000000 */
[----:B------:R2:W3:Y:S01]  /*32c0*/  @P0 SYNCS.PHASECHK.TRANS64.TRYWAIT P2, [UR26], R0 ;  /* 0x00000000ff0005a7 */ /* 0x0004e2000804111a */
[----:B------:R-:W-:Y:S01]  /*32d0*/  ULEA UR26, UR17, UR10, 0x9 ;  /* 0x0000000a111a7291 */ /* 0x000fe2000f8e48ff */
[----:B------:R-:W-:Y:S01]  /*32e0*/  UMOV UR27, 0x40004040 ;  /* 0x40004040001b7882 */ /* 0x000fe20000000000 */
[----:B------:R-:W-:Y:S02]  /*32f0*/  UMOV UR41, 0x40004040 ;  /* 0x4000404000297882 */ /* 0x000fe40000000000 */
[----:B------:R-:W-:Y:S02]  /*3300*/  UIADD3 UR38, UPT, UPT, UR26, 0x2, URZ ;  /* 0x000000021a267890 */ /* 0x000fe4000fffe0ff */
[----:B------:R-:W-:Y:S02]  /*3310*/  UIADD3 UR34, UPT, UPT, UR26, 0x4, URZ ;  /* 0x000000041a227890 */ /* 0x000fe4000fffe0ff */
[----:B------:R-:W-:Y:S01]  /*3320*/  UIADD3 UR30, UPT, UPT, UR26, 0x6, URZ ;  /* 0x000000061a1e7890 */ /* 0x000fe2000fffe0ff */
[----:B------:R2:W-:Y:S01]  /*3330*/  UTCHMMA gdesc[UR26], gdesc[UR28], tmem[UR8], tmem[UR24], idesc[UR25], UP4 ;  /* 0x00ff181c1a0075ea */ /* 0x0005e2000a000008 */
[----:B------:R-:W-:Y:S01]  /*3340*/  UPLOP3.LUT UP4, UPT, UPT, UPT, UPT, 0x80, 0x8 ;  /* 0x000000000008789c */ /* 0x000fe20003f8f070 */
[----:B------:R-:W-:Y:S01]  /*3350*/  UMOV UR39, 0x40004040 ;  /* 0x4000404000277882 */ /* 0x000fe20000000000 */
[----:B------:R-:W-:Y:S01]  /*3360*/  UMOV UR37, 0x40004040 ;  /* 0x4000404000257882 */ /* 0x000fe20000000000 */
[----:B------:R2:W-:Y:S01]  /*3370*/  UTCHMMA gdesc[UR38], gdesc[UR40], tmem[UR8], tmem[UR22], idesc[UR23], UPT ;  /* 0x00ff1628260075ea */ /* 0x0005e2000b800008 */
[----:B------:R-:W-:Y:S01]  /*3380*/  UMOV UR35, 0x40004040 ;  /* 0x4000404000237882 */ /* 0x000fe20000000000 */
[----:B------:R-:W-:Y:S01]  /*3390*/  UMOV UR33, 0x40004040 ;  /* 0x4000404000217882 */ /* 0x000fe20000000000 */
[----:B------:R-:W-:Y:S01]  /*33a0*/  UMOV UR31, 0x40004040 ;  /* 0x40004040001f7882 */ /* 0x000fe20000000000 */
[----:B------:R2:W-:Y:S01]  /*33b0*/  UTCHMMA gdesc[UR34], gdesc[UR36], tmem[UR8], tmem[UR20], idesc[UR21], UPT ;  /* 0x00ff1424220075ea */ /* 0x0005e2000b800008 */
[----:B------:R2:W-:Y:S01]  /*33c0*/  UTCHMMA gdesc[UR30], gdesc[UR32], tmem[UR8], tmem[UR18], idesc[UR19], UPT ;  /* 0x00ff12201e0075ea */ /* 0x0005e2000b800008 */
[----:B------:R2:W-:Y:S01]  /*33d0*/  UTCBAR [UR6], URZ ;  /* 0x000000ff060073e9 */ /* 0x0005e200080000ff */
[----:B------:R-:W-:Y:S01]  /*33e0*/  UMOV UR17, UR14 ;  /* 0x0000000e00117c82 */ /* 0x000fe20008000000 */
[----:B------:R-:W-:Y:S05]  /*33f0*/  BRA.U UP0, `(.L_x_58) ;  /* 0xfffffffd00507547 */ /* 0x000fea000b83ffff */
.L_x_55:
[----:B------:R-:W-:Y:S01]  /*3400*/  UIADD3 UR15, UPT, UPT, UR15, 0x1, URZ ;  /* 0x000000010f0f7890 */ /* 0x000fe2000fffe0ff */
[C---:B------:R-:W-:Y:S01]  /*3410*/  ISETP.NE.AND P0, PT, R10.reuse, 0x2, PT ;  /* 0x000000020a00780c */ /* 0x040fe20003f05270 */
[----:B------:R-:W-:Y:S02]  /*3420*/  UIADD3 UR7, UPT, UPT, UR7, 0xa0, URZ ;  /* 0x000000a007077890 */ /* 0x000fe4000fffe0ff */
[----:B------:R-:W-:Y:S01]  /*3430*/  UISETP.NE.AND UP0, UPT, UR15, 0x4, UPT ;  /* 0x000000040f00788c */ /* 0x000fe2000bf05270 */
[----:B-12---:R-:W-:Y:S02]  /*3440*/  SEL R0, RZ, 0x1, P0 ;  /* 0x00000001ff007807 */ /* 0x006fe40000000000 */
[----:B------:R-:W-:Y:S01]  /*3450*/  SEL R10, R10, RZ, P0 ;  /* 0x000000ff0a0a7207 */ /* 0x000fe20000000000 */
[----:B------:R-:W-:Y:S01]  /*3460*/  USEL UR6, URZ, 0x1, UP0 ;  /* 0x00000001ff067887 */ /* 0x000fe20008000000 */
[----:B------:R-:W-:Y:S01]  /*3470*/  LOP3.LUT R9, R9, R0, RZ, 0x3c, !PT ;  /* 0x0000000009097212 */ /* 0x000fe200078e3cff */
[----:B------:R-:W-:Y:S01]  /*3480*/  USEL UR15, UR15, URZ, UP0 ;  /* 0x000000ff0f0f7287 */ /* 0x000fe20008000000 */
[----:B------:R1:W-:Y:S03]  /*3490*/  UTCBAR [UR7], URZ ;  /* 0x000000ff070073e9 */ /* 0x0003e600080000ff */
[----:B------:R-:W-:Y:S01]  /*34a0*/  LOP3.LUT R11, R11, UR6, RZ, 0x3c, !PT ;  /* 0x000000060b0b7c12 */ /* 0x000fe2000f8e3cff */
[----:B------:R-:W-:Y:S07]  /*34b0*/  @P1 BRA `(.L_x_59) ;  /* 0xfffffff800881947 */ /* 0x000fee000383ffff */
[----:B------:R-:W2:Y:S01]  /*34c0*/  S2UR UR4, SR_CgaCtaId ;  /* 0x00000000000479c3 */ /* 0x000ea20000008800 */
[----:B------:R-:W-:Y:S01]  /*34d0*/  ELECT P0, URZ, PT ;  /* 0x0000000000ff782f */ /* 0x000fe20003800000 */
[----:B------:R-:W-:Y:S01]  /*34e0*/  IMAD.MOV.U32 R0, RZ, RZ, 0x1 ;  /* 0x00000001ff007424 */ /* 0x000fe200078e00ff */
[----:B------:R-:W-:Y:S01]  /*34f0*/  UIADD3 UR5, UPT, UPT, UR5, 0xc0, URZ ;  /* 0x000000c005057890 */ /* 0x000fe2000fffe0ff */
[----:B------:R-:W-:Y:S01]  /*3500*/  SHF.L.U32 R2, R11, 0x1f, RZ ;  /* 0x0000001f0b027819 */ /* 0x000fe200000006ff */
[----:B------:R-:W-:-:S03]  /*3510*/  UMOV UR6, 0x40 ;  /* 0x0000004000067882 */ /* 0x000fc60000000000 */
[----:B------:R-:W-:Y:S01]  /*3520*/  UVIRTCOUNT.DEALLOC.SMPOOL 0x80 ;  /* 0x000000800000784c */ /* 0x000fe20000000000 */
[----:B--2---:R-:W-:Y:S02]  /*3530*/  ULEA UR4, UR4, UR6, 0x18 ;  /* 0x0000000604047291 */ /* 0x004fe4000f8ec0ff */
[----:B------:R-:W-:-:S07]  /*3540*/  ULEA UR6, UR15, UR5, 0x3 ;  /* 0x000000050f067291 */ /* 0x000fce000f8e18ff */
[----:B------:R2:W-:Y:S02]  /*3550*/  @P0 STS.U8 [UR4+0x1c], R0 ;  /* 0x00001c00ff000988 */ /* 0x0005e40008000004 */
[----:B------:R-:W4:Y:S02]  /*3560*/  SYNCS.PHASECHK.TRANS64.TRYWAIT P0, [UR6], R2 ;  /* 0x00000002ff0075a7 */ /* 0x000f240008001106 */
[----:B--2-4-:R-:W-:Y:S05]  /*3570*/  @!P0 BRA `(.L_x_60) ;  /* 0x0000003c00348947 */ /* 0x014fea0003800000 */
.L_x_135:
[----:B-1----:R-:W-:-:S04]  /*3580*/  UIADD3 UR7, UPT, UPT, UR15, 0x1, URZ ;  /* 0x000000010f077890 */ /* 0x002fc8000fffe0ff */
[----:B------:R-:W-:-:S04]  /*3590*/  UISETP.NE.AND UP0, UPT, UR7, 0x4, UPT ;  /* 0x000000040700788c */ /* 0x000fc8000bf05270 */
[----:B------:R-:W-:Y:S02]  /*35a0*/  USEL UR8, URZ, 0x1, UP0 ;  /* 0x00000001ff087887 */ /* 0x000fe40008000000 */
[----:B------:R-:W-:-:S04]  /*35b0*/  USEL UR7, UR7, URZ, UP0 ;  /* 0x000000ff07077287 */ /* 0x000fc80008000000 */
[----:B------:R-:W-:Y:S01]  /*35c0*/  ULEA UR6, UR7, UR5, 0x3 ;  /* 0x0000000507067291 */ /* 0x000fe2000f8e18ff */
[----:B--2---:R-:W-:-:S04]  /*35d0*/  LOP3.LUT R2, R11, UR8, RZ, 0x3c, !PT ;  /* 0x000000080b027c12 */ /* 0x004fc8000f8e3cff */
[----:B------:R-:W-:-:S04]  /*35e0*/  SHF.L.U32 R3, R2, 0x1f, RZ ;  /* 0x0000001f02037819 */ /* 0x000fc800000006ff */
[----:B------:R-:W1:Y:S02]  /*35f0*/  SYNCS.PHASECHK.TRANS64.TRYWAIT P0, [UR6], R3 ;  /* 0x00000003ff0075a7 */ /* 0x000e640008001106 */
[----:B-1----:R-:W-:Y:S05]  /*3600*/  @!P0 BRA `(.L_x_61) ;  /* 0x0000003c00288947 */ /* 0x002fea0003800000 */
.L_x_137:
        /* <DEDUP_REMOVED lines=9> */
.L_x_139:
[----:B------:R-:W-:-:S04]  /*36a0*/  UIADD3 UR7, UPT, UPT, UR7, 0x1, URZ ;  /* 0x0000000107077890 */ /* 0x000fc8000fffe0ff */
[----:B------:R-:W-:-:S04]  /*36b0*/  UISETP.NE.AND UP0, UPT, UR7, 0x4, UPT ;  /* 0x000000040700788c */ /* 0x000fc8000bf05270 */
[----:B------:R-:W-:Y:S02]  /*36c0*/  USEL UR6, URZ, 0x1, UP0 ;  /* 0x00000001ff067887 */ /* 0x000fe40008000000 */
[----:B------:R-:W-:-:S04]  /*36d0*/  USEL UR7, UR7, URZ, UP0 ;  /* 0x000000ff07077287 */ /* 0x000fc80008000000 */
[----:B------:R-:W-:Y:S01]  /*36e0*/  ULEA UR7, UR7, UR5, 0x3 ;  /* 0x0000000507077291 */ /* 0x000fe2000f8e18ff */
[----:B------:R-:W-:-:S04]  /*36f0*/  LOP3.LUT R2, R2, UR6, RZ, 0x3c, !PT ;  /* 0x0000000602027c12 */ /* 0x000fc8000f8e3cff */
[----:B------:R-:W-:-:S04]  /*3700*/  SHF.L.U32 R2, R2, 0x1f, RZ ;  /* 0x0000001f02027819 */ /* 0x000fc800000006ff */
[----:B------:R-:W2:Y:S02]  /*3710*/  SYNCS.PHASECHK.TRANS64.TRYWAIT P0, [UR7], R2 ;  /* 0x00000002ff0075a7 */ /* 0x000ea40008001107 */
[----:B--2---:R-:W-:Y:S05]  /*3720*/  @!P0 BRA `(.L_x_63) ;  /* 0x0000003c00108947 */ /* 0x004fea0003800000 */
.L_x_141:
[----:B------:R-:W-:Y:S01]  /*3730*/  NOP ;  /* 0x0000000000007918 */ /* 0x000fe20000000000 */
[----:B-1----:R-:W1:Y:S01]  /*3740*/  LDS R0, [UR4+0x14] ;  /* 0x00001404ff007984 */ /* 0x002e620008000800 */
[----:B------:R-:W-:Y:S01]  /*3750*/  ULOP3.LUT UR6, UR16, 0xffff, URZ, 0xc0, !UPT ;  /* 0x0000ffff10067892 */ /* 0x000fe2000f8ec0ff */
[----:B------:R-:W-:Y:S01]  /*3760*/  UMOV UR8, 0xffff ;  /* 0x0000ffff00087882 */ /* 0x000fe20000000000 */
[----:B------:R-:W-:Y:S02]  /*3770*/  UMOV UR5, 0x1 ;  /* 0x0000000100057882 */ /* 0x000fe40000000000 */
[----:B------:R-:W-:-:S04]  /*3780*/  USHF.R.U32.HI UR6, URZ, 0x5, UR6 ;  /* 0x00000005ff067899 */ /* 0x000fc80008011606 */
[----:B------:R-:W-:Y:S02]  /*3790*/  USHF.L.U32 UR8, UR8, UR6, URZ ;  /* 0x0000000608087299 */ /* 0x000fe400080006ff */
[----:B------:R-:W-:-:S04]  /*37a0*/  USHF.L.U32 UR5, UR5, UR6, URZ ;  /* 0x0000000605057299 */ /* 0x000fc800080006ff */
[----:B-1----:R-:W-:-:S04]  /*37b0*/  LOP3.LUT R0, R0, UR8, RZ, 0xc0, !PT ;  /* 0x0000000800007c12 */ /* 0x002fc8000f8ec0ff */
[----:B------:R-:W-:-:S13]  /*37c0*/  ISETP.NE.AND P0, PT, R0, UR8, PT ;  /* 0x0000000800007c0c */ /* 0x000fda000bf05270 */
[----:B------:R-:W-:Y:S05]  /*37d0*/  @P0 BRA `(.L_x_64) ;  /* 0x0000000000580947 */ /* 0x000fea0003800000 */
[----:B------:R-:W1:Y:S02]  /*37e0*/  LDS R0, [UR4+0x18] ;  /* 0x00001804ff007984 */ /* 0x000e640008000800 */
[----:B-1----:R-:W-:-:S04]  /*37f0*/  LOP3.LUT R0, R0, UR5, RZ, 0xc0, !PT ;  /* 0x0000000500007c12 */ /* 0x002fc8000f8ec0ff */
[----:B------:R-:W-:-:S13]  /*3800*/  ISETP.NE.AND P0, PT, R0, UR5, PT ;  /* 0x0000000500007c0c */ /* 0x000fda000bf05270 */
[----:B------:R-:W-:Y:S05]  /*3810*/  @P0 BRA `(.L_x_65) ;  /* 0x00000000003c0947 */ /* 0x000fea0003800000 */
[----:B------:R-:W1:Y:S01]  /*3820*/  S2R R2, SR_LANEID ;  /* 0x0000000000027919 */ /* 0x000e620000000000 */
[----:B------:R-:W-:Y:S01]  /*3830*/  ULOP3.LUT UR8, URZ, UR8, URZ, 0x33, !UPT ;  /* 0x00000008ff087292 */ /* 0x000fe2000f8e33ff */
[----:B------:R-:W-:Y:S02]  /*3840*/  VOTEU.ANY UR7, UPT, PT ;  /* 0x0000000000077886 */ /* 0x000fe400038e0100 */
[----:B------:R-:W-:-:S03]  /*3850*/  UFLO.U32 UR7, UR7 ;  /* 0x00000007000772bd */ /* 0x000fc600080e0000 */
[----:B------:R-:W-:-:S04]  /*3860*/  IMAD.U32 R0, RZ, RZ, UR8 ;  /* 0x00000008ff007e24 */ /* 0x000fc8000f8e00ff */
[----:B------:R2:W4:Y:S02]  /*3870*/  REDUX UR6, R0 ;  /* 0x00000000000673c4 */ /* 0x0005240000000000 */
[----:B------:R1:W-:Y:S02]  /*3880*/  UTCATOMSWS.AND URZ, UR8 ;  /* 0x0000000800ff79e3 */ /* 0x0003e40008000000 */
[----:B-1----:R-:W-:Y:S02]  /*3890*/  ISETP.EQ.U32.AND P0, PT, R2, UR7, PT ;  /* 0x0000000702007c0c */ /* 0x002fe4000bf02070 */
[----:B--2---:R-:W-:Y:S02]  /*38a0*/  LOP3.LUT R0, RZ, UR5, RZ, 0x33, !PT ;  /* 0x00000005ff007c12 */ /* 0x004fe4000f8e33ff */
[----:B----4-:R-:W-:Y:S02]  /*38b0*/  MOV R2, UR6 ;  /* 0x0000000600027c02 */ /* 0x010fe40008000f00 */
[----:B------:R-:W1:Y:S07]  /*38c0*/  REDUX UR5, R0 ;  /* 0x00000000000573c4 */ /* 0x000e6e0000000000 */
[----:B------:R2:W-:Y:S01]  /*38d0*/  @P0 ATOMS.AND RZ, [UR4+0x14], R2 ;  /* 0x00001402ffff098c */ /* 0x0005e2000a800004 */
[----:B-1----:R-:W-:-:S05]  /*38e0*/  IMAD.U32 R0, RZ, RZ, UR5 ;  /* 0x00000005ff007e24 */ /* 0x002fca000f8e00ff */
[----:B------:R2:W-:Y:S01]  /*38f0*/  @P0 ATOMS.AND RZ, [UR4+0x18], R0 ;  /* 0x00001800ffff098c */ /* 0x0005e2000a800004 */
[----:B------:R-:W-:Y:S05]  /*3900*/  BRA `(.L_x_66) ;  /* 0x0000000000147947 */ /* 0x000fea0003800000 */
.L_x_65:
[----:B------:R-:W-:Y:S02]  /*3910*/  MOV R2, 0x3930 ;  /* 0x0000393000027802 */ /* 0x000fe40000000f00 */
[----:B---3-5:R-:W-:Y:S05]  /*3920*/  CALL.REL.NOINC `($__internal_0_$__cuda_sm10x_tcgen05_guardrail_trap_col_being_dealloced_not_returned_by_alloc) ;  /* 0x0000003c00847944 */ /* 0x028fea0003c00000 */
[----:B------:R-:W-:Y:S05]  /*3930*/  BRA `(.L_x_66) ;  /* 0x0000000000087947 */ /* 0x000fea0003800000 */
.L_x_64:
[----:B------:R-:W-:Y:S02]  /*3940*/  MOV R2, 0x3960 ;  /* 0x0000396000027802 */ /* 0x000fe40000000f00 */
[----:B---3-5:R-:W-:Y:S05]  /*3950*/  CALL.REL.NOINC `($__internal_2_$__cuda_sm10x_tcgen05_guardrail_trap_unallocated_columns_being_dealloced) ;  /* 0x0000003c00907944 */ /* 0x028fea0003c00000 */
.L_x_66:
[----:B------:R-:W-:Y:S01]  /*3960*/  NOP ;  /* 0x0000000000007918 */ /* 0x000fe20000000000 */
[----:B------:R-:W-:Y:S05]  /*3970*/  EXIT ;  /* 0x000000000000794d */ /* 0x000fea0003800000 */
.L_x_48:
[----:B------:R-:W-:-:S09]  /*3980*/  UISETP.NE.OR UP2, UPT, UR8, 0x3, !UP2 ;  /* 0x000000030800788c */ /* 0x000fd2000d745670 */
[----:B------:R-:W-:Y:S05]  /*3990*/  BRA.U UP2, `(.L_x_67) ;  /* 0x0000000d02ac7547 */ /* 0x000fea000b800000 */
[----:B------:R-:W1:Y:S01]  /*39a0*/  LDC R0, c[0x0][0xb30] ;  /* 0x0002cc00ff007b82 */ /* 0x000e620000000800 */
[----:B------:R-:W2:Y:S01]  /*39b0*/  LDCU.64 UR8, c[0x0][0x888] ;  /* 0x00011100ff0877ac */ /* 0x000ea20008000a00 */
[----:B------:R-:W-:Y:S01]  /*39c0*/  IMAD.MOV.U32 R32, RZ, RZ, 0x1 ;  /* 0x00000001ff207424 */ /* 0x000fe200078e00ff */
[----:B------:R-:W-:Y:S01]  /*39d0*/  CS2R R28, SRZ ;  /* 0x00000000001c7805 */ /* 0x000fe2000001ff00 */
[----:B------:R-:W-:Y:S01]  /*39e0*/  IMAD.MOV.U32 R25, RZ, RZ, 0x1000 ;  /* 0x00001000ff197424 */ /* 0x000fe200078e00ff */
[----:B------:R-:W4:Y:S03]  /*39f0*/  LDCU.64 UR4, c[0x0][0x890] ;  /* 0x00011200ff0477ac */ /* 0x000f260008000a00 */
[----:B------:R-:W3:Y:S01]  /*3a00*/  LDC R24, c[0x0][0x370] ;  /* 0x0000dc00ff187b82 */ /* 0x000ee20000000800 */
[----:B------:R-:W-:Y:S01]  /*3a10*/  UMOV UR7, 0x400 ;  /* 0x0000040000077882 */ /* 0x000fe20000000000 */
[----:B------:R-:W-:-:S02]  /*3a20*/  UPLOP3.LUT UP1, UPT, UPT, UPT, UPT, 0x40, 0x4 ;  /* 0x000000000004789c */ /* 0x000fc40003f2e870 */
[----:B------:R-:W-:Y:S01]  /*3a30*/  ULEA UR7, UR37, UR7, 0x18 ;  /* 0x0000000725077291 */ /* 0x000fe2000f8ec0ff */
[----:B------:R-:W-:-:S03]  /*3a40*/  UMOV UR13, URZ ;  /* 0x000000ff000d7c82 */ /* 0x000fc60008000000 */
[----:B------:R-:W3:Y:S01]  /*3a50*/  LDC R3, c[0x0][0xb0c] ;  /* 0x0002c300ff037b82 */ /* 0x000ee20000000800 */
[----:B--2---:R-:W-:Y:S02]  /*3a60*/  UISETP.NE.U32.AND UP3, UPT, UR8, URZ, UPT ;  /* 0x000000ff0800728c */ /* 0x004fe4000bf65070 */
[----:B----4-:R-:W-:-:S05]  /*3a70*/  UISETP.NE.U32.AND UP4, UPT, UR4, URZ, UPT ;  /* 0x000000ff0400728c */ /* 0x010fca000bf85070 */
[----:B------:R-:W2:Y:S01]  /*3a80*/  LDC R22, c[0x0][0xb20] ;  /* 0x0002c800ff167b82 */ /* 0x000ea20000000800 */
[----:B-1----:R-:W-:Y:S01]  /*3a90*/  ISETP.NE.AND P1, PT, R0, 0x1, PT ;  /* 0x000000010000780c */ /* 0x002fe20003f25270 */
[----:B------:R-:W-:Y:S02]  /*3aa0*/  UISETP.NE.AND.EX UP3, UPT, UR9, URZ, UPT, UP3 ;  /* 0x000000ff0900728c */ /* 0x000fe4000bf65330 */
[----:B------:R-:W-:-:S04]  /*3ab0*/  UISETP.NE.AND.EX UP4, UPT, UR5, URZ, UPT, UP4 ;  /* 0x000000ff0500728c */ /* 0x000fc8000bf85340 */
[----:B------:R-:W1:Y:S08]  /*3ac0*/  LDC.64 R30, c[0x0][0x348] ;  /* 0x0000d200ff1e7b82 */ /* 0x000e700000000a00 */
[----:B------:R-:W4:Y:S08]  /*3ad0*/  LDC.64 R14, c[0x0][0xb10] ;  /* 0x0002c400ff0e7b82 */ /* 0x000f300000000a00 */
[----:B------:R-:W1:Y:S08]  /*3ae0*/  LDC.64 R6, c[0x0][0xb18] ;  /* 0x0002c600ff067b82 */ /* 0x000e700000000a00 */
[----:B------:R-:W1:Y:S08]  /*3af0*/  LDC.64 R4, c[0x0][0xb28] ;  /* 0x0002ca00ff047b82 */ /* 0x000e700000000a00 */
[----:B--23--:R-:W1:Y:S02]  /*3b00*/  LDC R23, c[0x0][0x374] ;  /* 0x0000dd00ff177b82 */ /* 0x00ce640000000800 */
.L_x_76:
[C---:B------:R-:W-:Y:S02]  /*3b10*/  LEA R0, R29.reuse, UR7, 0x3 ;  /* 0x000000071d007c11 */ /* 0x040fe4000f8e18ff */
[----:B------:R-:W-:Y:S02]  /*3b20*/  SHF.L.U32 R2, R28, 0x1f, RZ ;  /* 0x0000001f1c027819 */ /* 0x000fe400000006ff */
[----:B------:R-:W-:Y:S02]  /*3b30*/  LEA R16, R29, UR7, 0x4 ;  /* 0x000000071d107c11 */ /* 0x000fe4000f8e20ff */
[----:B--2---:R-:W2:Y:S02]  /*3b40*/  SYNCS.PHASECHK.TRANS64.TRYWAIT P0, [R0+URZ+0x80], R2 ;  /* 0x00008002000075a7 */ /* 0x004ea400080011ff */
[----:B--2---:R-:W-:Y:S05]  /*3b50*/  @!P0 BRA `(.L_x_68) ;  /* 0x00000038001c8947 */ /* 0x004fea0003800000 */
.L_x_142:
[----:B------:R-:W-:Y:S01]  /*3b60*/  ISETP.GE.AND P0, PT, R26, 0x1, PT ;  /* 0x000000011a00780c */ /* 0x000fe20003f06270 */
[----:B------:R-:W3:Y:S01]  /*3b70*/  LDS.128 R16, [R16+0x110] ;  /* 0x0001100010107984 */ /* 0x000ee20000000c00 */
[----:B--2---:R-:W-:Y:S01]  /*3b80*/  VIADD R0, R0, 0x90 ;  /* 0x0000009000007836 */ /* 0x004fe20000000000 */
[----:B------:R-:W-:Y:S01]  /*3b90*/  @!PT LDS RZ, [RZ] ;  /* 0x00000000fffff984 */ /* 0x000fe20000000800 */
[----:B------:R-:W-:Y:S01]  /*3ba0*/  @!PT LDS RZ, [RZ] ;  /* 0x00000000fffff984 */ /* 0x000fe20000000800 */
[----:B------:R-:W-:Y:S01]  /*3bb0*/  @!PT LDS RZ, [RZ] ;  /* 0x00000000fffff984 */ /* 0x000fe20000000800 */
[----:B------:R-:W-:Y:S01]  /*3bc0*/  @!PT LDS RZ, [RZ] ;  /* 0x00000000fffff984 */ /* 0x000fe20000000800 */
[----:B------:R2:W-:Y:S06]  /*3bd0*/  MEMBAR.ALL.CTA ;  /* 0x0000000000007992 */ /* 0x0005ec0000008000 */
[----:B--2---:R-:W2:Y:S01]  /*3be0*/  FENCE.VIEW.ASYNC.S ;  /* 0x00000000000073c6 */ /* 0x004ea20000000000 */
[----:B------:R-:W-:Y:S04]  /*3bf0*/  PRMT R0, RZ, 0x654, R0 ;  /* 0x00000654ff007816 */ /* 0x000fe80000000000 */
[----:B--2---:R2:W-:Y:S01]  /*3c00*/  SYNCS.ARRIVE.TRANS64.RED.A1T0 RZ, [R0+URZ], RZ ;  /* 0x000000ff00ff79a7 */ /* 0x0045e200081004ff */
[----:B---3--:R-:W-:Y:S11]  /*3c10*/  LOP3.LUT P3, RZ, R18, 0x1, RZ, 0xc0, !PT ;  /* 0x0000000112ff7812 */ /* 0x008ff6000786c0ff */
[----:B------:R-:W-:Y:S02]  /*3c20*/  @!UPT UIADD3 URZ, UPT, UPT, URZ, URZ, URZ ;  /* 0x000000fffffff290 */ /* 0x000fe4000fffe0ff */
[----:B------:R-:W-:Y:S02]  /*3c30*/  @P3 MOV R11, R16 ;  /* 0x00000010000b3202 */ /* 0x000fe40000000f00 */
[----:B------:R-:W-:Y:S01]  /*3c40*/  @P3 LOP3.LUT R10, R17, 0xffff, RZ, 0xc0, !PT ;  /* 0x0000ffff110a3812 */ /* 0x000fe200078ec0ff */
[----:B--2---:R-:W-:Y:S06]  /*3c50*/  @!P0 BRA `(.L_x_69) ;  /* 0x0000000000a48947 */ /* 0x004fec0003800000 */
[-C--:B-1----:R-:W-:Y:S01]  /*3c60*/  IMAD.HI.U32 R0, R23, R7.reuse, RZ ;  /* 0x0000000717007227 */ /* 0x082fe200078e00ff */
[----:B------:R-:W-:Y:S02]  /*3c70*/  ISETP.NE.AND P0, PT, R6, 0x1, PT ;  /* 0x000000010600780c */ /* 0x000fe40003f05270 */
[----:B------:R-:W-:Y:S01]  /*3c80*/  ISETP.NE.AND P2, PT, R26, 0x1, PT ;  /* 0x000000011a00780c */ /* 0x000fe20003f45270 */
[----:B----4-:R-:W-:Y:S01]  /*3c90*/  IMAD.HI.U32 R9, R24, R14, RZ ;  /* 0x0000000e18097227 */ /* 0x010fe200078e00ff */
[----:B------:R-:W-:Y:S02]  /*3ca0*/  SHF.R.U32.HI R0, RZ, R22, R0 ;  /* 0x00000016ff007219 */ /* 0x000fe40000011600 */
[----:B------:R-:W-:Y:S01]  /*3cb0*/  ISETP.NE.AND P4, PT, R3, 0x1, PT ;  /* 0x000000010300780c */ /* 0x000fe20003f85270 */
[----:B------:R-:W-:Y:S01]  /*3cc0*/  IMAD.HI.U32 R13, R10, R7, RZ ;  /* 0x000000070a0d7227 */ /* 0x000fe200078e00ff */
[----:B------:R-:W-:Y:S02]  /*3cd0*/  SHF.R.U32.HI R9, RZ, R15, R9 ;  /* 0x0000000fff097219 */ /* 0x000fe40000011609 */
[----:B------:R-:W-:Y:S01]  /*3ce0*/  SEL R0, R23, R0, !P0 ;  /* 0x0000000017007207 */ /* 0x000fe20004000000 */
[----:B------:R-:W-:Y:S01]  /*3cf0*/  IMAD.HI.U32 R12, R11, R14, RZ ;  /* 0x0000000e0b0c7227 */ /* 0x000fe200078e00ff */
[----:B------:R-:W-:Y:S03]  /*3d00*/  SEL R9, R24, R9, !P4 ;  /* 0x0000000918097207 */ /* 0x000fe60006000000 */
[-C--:B------:R-:W-:Y:S01]  /*3d10*/  IMAD.HI.U32 R8, R0, R4.reuse, RZ ;  /* 0x0000000400087227 */ /* 0x080fe200078e00ff */
[----:B------:R-:W-:Y:S03]  /*3d20*/  SHF.R.U32.HI R12, RZ, R15, R12 ;  /* 0x0000000fff0c7219 */ /* 0x000fe6000001160c */
[----:B------:R-:W-:Y:S01]  /*3d30*/  IMAD.HI.U32 R2, R9, R4, RZ ;  /* 0x0000000409027227 */ /* 0x000fe200078e00ff */
[-C--:B------:R-:W-:Y:S02]  /*3d40*/  @P2 SHF.R.U32.HI R0, RZ, R5.reuse, R8 ;  /* 0x00000005ff002219 */ /* 0x080fe40000011608 */
[----:B------:R-:W-:Y:S02]  /*3d50*/  SHF.R.U32.HI R8, RZ, R22, R13 ;  /* 0x00000016ff087219 */ /* 0x000fe4000001160d */
[----:B------:R-:W-:Y:S01]  /*3d60*/  @P2 SHF.R.U32.HI R9, RZ, R5, R2 ;  /* 0x00000005ff092219 */ /* 0x000fe20000011602 */
[----:B------:R-:W-:Y:S01]  /*3d70*/  IMAD R0, R26, R0, RZ ;  /* 0x000000001a007224 */ /* 0x000fe200078e02ff */
[----:B------:R-:W-:Y:S02]  /*3d80*/  SEL R8, R10, R8, !P0 ;  /* 0x000000080a087207 */ /* 0x000fe40004000000 */
[----:B------:R-:W-:Y:S01]  /*3d90*/  SEL R2, R11, R12, !P4 ;  /* 0x0000000c0b027207 */ /* 0x000fe20006000000 */
[----:B------:R-:W-:Y:S01]  /*3da0*/  IMAD R12, R26, R9, RZ ;  /* 0x000000091a0c7224 */ /* 0x000fe200078e02ff */
[C---:B------:R-:W-:Y:S01]  /*3db0*/  ISETP.GE.AND P0, PT, R8.reuse, R0, PT ;  /* 0x000000000800720c */ /* 0x040fe20003f06270 */
[----:B------:R-:W-:Y:S03]  /*3dc0*/  IMAD.HI.U32 R0, R8, R4, RZ ;  /* 0x0000000408007227 */ /* 0x000fe600078e00ff */
[----:B------:R-:W-:Y:S02]  /*3dd0*/  ISETP.GE.OR P0, PT, R2, R12, P0 ;  /* 0x0000000c0200720c */ /* 0x000fe40000706670 */
[-C--:B------:R-:W-:Y:S04]  /*3de0*/  SHF.R.U32.HI R0, RZ, R5.reuse, R0 ;  /* 0x00000005ff007219 */ /* 0x080fe80000011600 */
[----:B------:R-:W-:Y:S05]  /*3df0*/  SEL R13, R8, R0, !P2 ;  /* 0x00000000080d7207 */ /* 0x000fea0005000000 */
[----:B------:R-:W-:Y:S02]  /*3e00*/  IMAD.MOV R12, RZ, RZ, -R13 ;  /* 0x000000ffff0c7224 */ /* 0x000fe400078e0a0d */
[----:B------:R-:W-:Y:S04]  /*3e10*/  @!P0 IMAD.HI.U32 R0, R2, R4, RZ ;  /* 0x0000000402008227 */ /* 0x000fe800078e00ff */
[----:B------:R-:W-:Y:S01]  /*3e20*/  IMAD R12, R26, R12, R8 ;  /* 0x0000000c1a0c7224 */ /* 0x000fe200078e0208 */
[----:B------:R-:W-:Y:S04]  /*3e30*/  @!P0 SHF.R.U32.HI R0, RZ, R5, R0 ;  /* 0x00000005ff008219 */ /* 0x000fe80000011600 */
[----:B------:R-:W-:Y:S04]  /*3e40*/  @!P0 SEL R0, R2, R0, !P2 ;  /* 0x0000000002008207 */ /* 0x000fe80005000000 */
[----:B------:R-:W-:Y:S01]  /*3e50*/  @!P0 IADD3 R13, PT, PT, R13, -R0, RZ ;  /* 0x800000000d0d8210 */ /* 0x000fe20007ffe0ff */
[----:B------:R-:W-:Y:S01]  /*3e60*/  @!P0 IMAD R0, R9, R12, R0 ;  /* 0x0000000c09008224 */ /* 0x000fe200078e0200 */
[----:B------:R-:W-:Y:S01]  /*3e70*/  IADD3 R9, PT, PT, -R8, RZ, RZ ;  /* 0x000000ff08097210 */ /* 0x000fe20007ffe1ff */
[--C-:B------:R-:W-:Y:S02]  /*3e80*/  IMAD.MOV R12, RZ, RZ, -R2.reuse ;  /* 0x000000ffff0c7224 */ /* 0x100fe400078e0a02 */
[----:B------:R-:W-:Y:S02]  /*3e90*/  @!P0 IMAD R8, R13, R26, R2 ;  /* 0x0000001a0d088224 */ /* 0x000fe400078e0202 */
[----:B------:R-:W-:Y:S02]  /*3ea0*/  @!P0 IMAD.MOV.U32 R2, RZ, RZ, R0 ;  /* 0x000000ffff028224 */ /* 0x000fe400078e0000 */
[----:B------:R-:W-:Y:S02]  /*3eb0*/  IMAD R11, R3, R12, R11 ;  /* 0x0000000c030b7224 */ /* 0x000fe400078e020b */
[----:B------:R-:W-:Y:S02]  /*3ec0*/  IMAD R10, R6, R9, R10 ;  /* 0x00000009060a7224 */ /* 0x000fe400078e020a */
[----:B------:R-:W-:Y:S02]  /*3ed0*/  IMAD R11, R2, R3, R11 ;  /* 0x00000003020b7224 */ /* 0x000fe400078e020b */
[----:B------:R-:W-:Y:S02]  /*3ee0*/  IMAD R10, R8, R6, R10 ;  /* 0x00000006080a7224 */ /* 0x000fe400078e020a */
.L_x_69:
[----:B------:R-:W-:Y:S05]  /*3ef0*/  BRA.U UP1, `(.L_x_70) ;  /* 0x0000000101107547 */ /* 0x000fea000b800000 */
[----:B------:R-:W-:Y:S04]  /*3f00*/  MOV R2, UR6 ;  /* 0x0000000600027c02 */ /* 0x000fe80008000f00 */
[----:B------:R-:W-:Y:S04]  /*3f10*/  SHF.L.U32 R2, R2, 0x1f, RZ ;  /* 0x0000001f02027819 */ /* 0x000fe800000006ff */
[----:B------:R-:W2:Y:S02]  /*3f20*/  SYNCS.PHASECHK.TRANS64.TRYWAIT P0, [UR7+0x78], R2 ;  /* 0x00007802ff0075a7 */ /* 0x000ea40008001107 */
[----:B--2---:R-:W-:Y:S05]  /*3f30*/  @!P0 BRA `(.L_x_71) ;  /* 0x0000003400388947 */ /* 0x004fea0003800000 */
.L_x_70:
[----:B------:R-:W-:Y:S02]  /*3f40*/  R2UR UR11, R21 ;  /* 0x00000000150b72ca */ /* 0x000fe400000e0000 */
[----:B------:R-:W-:Y:S02]  /*3f50*/  R2UR UR10, R20 ;  /* 0x00000000140a72ca */ /* 0x000fe400000e0000 */
[----:B------:R-:W-:Y:S04]  /*3f60*/  ISETP.NE.U32.AND P2, PT, RZ, UR4, PT ;  /* 0x00000004ff007c0c */ /* 0x000fe8000bf45070 */
[----:B------:R-:W-:Y:S05]  /*3f70*/  ISETP.NE.AND.EX P2, PT, RZ, UR5, PT, P2 ;  /* 0x00000005ff007c0c */ /* 0x000fea000bf45320 */
[----:B------:R-:W-:Y:S02]  /*3f80*/  USHF.L.U32 UR11, UR11, 0x6, URZ ;  /* 0x000000060b0b7899 */ /* 0x000fe400080006ff */
[----:B------:R-:W-:Y:S01]  /*3f90*/  USHF.L.U32 UR10, UR10, 0x6, URZ ;  /* 0x000000060a0a7899 */ /* 0x000fe200080006ff */
[----:B------:R-:W-:Y:S11]  /*3fa0*/  BRA.U !UP4, `(.L_x_72) ;  /* 0x000000010c347547 */ /* 0x000ff6000b800000 */
[----:B------:R-:W-:Y:S01]  /*3fb0*/  UPLOP3.LUT UP0, UPT, UPT, UPT, UP3, 0x80, 0x8 ;  /* 0x000000000008789c */ /* 0x000fe20003f0f030 */
[----:B--2---:R-:W-:Y:S02]  /*3fc0*/  HFMA2 R0, -RZ, RZ, 0, 5.9604644775390625e-08 ;  /* 0x00000001ff007431 */ /* 0x004fe400000001ff */
[----:B------:R-:W-:Y:S03]  /*3fd0*/  IMAD.MOV.U32 R60, RZ, RZ, 0x1 ;  /* 0x00000001ff3c7424 */ /* 0x000fe600078e00ff */
[----:B------:R-:W-:Y:S05]  /*3fe0*/  PLOP3.LUT P0, PT, PT, PT, UP0, 0x80, 0x8 ;  /* 0x000000000008781c */ /* 0x000fea0003f0f008 */
[----:B------:R-:W2:Y:S01]  /*3ff0*/  @UP0 LDCU.64 UR14, c[0x0][0x888] ;  /* 0x00011100ff0e07ac */ /* 0x000ea20008000a00 */
[----:B------:R-:W-:Y:S07]  /*4000*/  @UP0 UIMAD UR8, UR36, UR4, URZ ;  /* 0x00000004240802a4 */ /* 0x000fee000f8e02ff */
[----:B------:R-:W-:Y:S01]  /*4010*/  @!P0 PRMT R60, R0, 0x7610, R60 ;  /* 0x00007610003c8816 */ /* 0x000fe2000000003c */
[----:B--2---:R-:W-:Y:S03]  /*4020*/  @UP0 UIMAD.WIDE UR14, UR8, 0x4, UR14 ;  /* 0x00000004080e08a5 */ /* 0x004fe6000f8e020e */
[----:B------:R-:W2:Y:S03]  /*4030*/  @!UP0 LDCU UR8, c[0x0][0x880] ;  /* 0x00011000ff0887ac */ /* 0x000ea60008000800 */
[----:B------:R-:W-:Y:S01]  /*4040*/  IMAD.U32 R8, RZ, RZ, UR14 ;  /* 0x0000000eff087e24 */ /* 0x000fe2000f8e00ff */
[----:B------:R-:W-:Y:S05]  /*4050*/  MOV R9, UR15 ;  /* 0x0000000f00097c02 */ /* 0x000fea0008000f00 */
[----:B-----5:R3:W5:Y:S02]  /*4060*/  @P0 LDG.E R35, desc[UR46][R8.64] ;  /* 0x0000002e08230981 */ /* 0x020764000c1e1900 */
[----:B--23--:R-:W-:Y:S07]  /*4070*/  @!P0 IMAD.U32 R35, RZ, RZ, UR8 ;  /* 0x00000008ff238e24 */ /* 0x00cfee000f8e00ff */
.L_x_72:
[----:B-----5:R-:W-:Y:S01]  /*4080*/  @!P2 FSETP.EQ.AND P0, PT, R35, RZ, PT ;  /* 0x000000ff2300a20b */ /* 0x020fe20003f02000 */
[----:B------:R-:W-:Y:S01]  /*4090*/  @!UPT UIADD3 URZ, UPT, UPT, URZ, URZ, URZ ;  /* 0x000000fffffff290 */ /* 0x000fe2000fffe0ff */
[----:B------:R-:W-:Y:S11]  /*40a0*/  @!P2 BRA `(.L_x_73) ;  /* 0x000000000014a947 */ /* 0x000ff60003800000 */
[----:B------:R-:W-:Y:S02]  /*40b0*/  LOP3.LUT P2, RZ, R60, 0xff, RZ, 0xc0, !PT ;  /* 0x000000ff3cff7812 */ /* 0x000fe4000784c0ff */
[----:B------:R-:W-:Y:S04]  /*40c0*/  PLOP3.LUT P0, PT, PT, PT, UP0, 0x80, 0x8 ;  /* 0x000000000008781c */ /* 0x000fe80003f0f008 */
[----:B------:R-:W-:Y:S07]  /*40d0*/  PLOP3.LUT P0, PT, P0, PT, PT, 0x8, 0x80 ;  /* 0x000000000080781c */ /* 0x000fee000070e170 */
[----:B------:R-:W-:Y:S11]  /*40e0*/  @P2 FSETP.EQ.AND P0, PT, R35, RZ, PT ;  /* 0x000000ff2300220b */ /* 0x000ff60003f02000 */
[----:B------:R-:W-:Y:S02]  /*40f0*/  @!UPT UIADD3 URZ, UPT, UPT, URZ, URZ, URZ ;  /* 0x000000fffffff290 */ /* 0x000fe4000fffe0ff */
.L_x_73:
[----:B------:R-:W-:Y:S01]  /*4100*/  ULEA UR15, UR13, UR7, 0x3 ;  /* 0x000000070d0f7291 */ /* 0x000fe2000f8e18ff */
[----:B------:R-:W-:Y:S02]  /*4110*/  SHF.L.U32 R9, R32, 0x1f, RZ ;  /* 0x0000001f20097819 */ /* 0x000fe400000006ff */
[----:B------:R-:W-:Y:S04]  /*4120*/  ELECT P4, URZ, PT ;  /* 0x0000000000ff782f */ /* 0x000fe80003880000 */
[----:B------:R-:W-:Y:S02]  /*4130*/  PLOP3.LUT P4, PT, P0, P4, PT, 0xf2, 0x2f ;  /* 0x00000000002f781c */ /* 0x000fe40000789e72 */
[----:B------:R-:W3:Y:S11]  /*4140*/  SYNCS.PHASECHK.TRANS64.TRYWAIT P2, [UR15+0x58], R9 ;  /* 0x00005809ff0075a7 */ /* 0x000ef6000804110f */
[----:B-1----:R-:W-:Y:S05]  /*4150*/  @!P4 IADD3 R8, P0, PT, R30, 0x580, RZ ;  /* 0x000005801e08c810 */ /* 0x002fea0007f1e0ff */
[----:B--2---:R-:W-:Y:S01]  /*4160*/  @!P4 IMAD.X R2, RZ, RZ, R31, P0 ;  /* 0x000000ffff02c224 */ /* 0x004fe200000e061f */
[----:B---3--:R-:W-:Y:S07]  /*4170*/  @!P2 BRA `(.L_x_74) ;  /* 0x0000003000c0a947 */ /* 0x008fee0003800000 */
.L_x_145:
[----:B------:R-:W2:Y:S01]  /*4180*/  LDC.64 R12, c[0x0][0xb18] ;  /* 0x0002c600ff0c7b82 */ /* 0x000ea20000000a00 */
[----:B------:R-:W-:Y:S01]  /*4190*/  @!P4 R2UR UR8, R2 ;  /* 0x000000000208c2ca */ /* 0x000fe200000e0000 */
[----:B------:R-:W-:Y:S01]  /*41a0*/  VOTEU.ALL UP2, P4 ;  /* 0x0000000000ff7886 */ /* 0x000fe20002040000 */
[----:B------:R-:W-:Y:S01]  /*41b0*/  @!P4 R2UR UR9, R8 ;  /* 0x000000000809c2ca */ /* 0x000fe200000e0000 */
[----:B------:R-:W-:Y:S01]  /*41c0*/  VOTEU.ALL UP1, P4 ;  /* 0x0000000000ff7886 */ /* 0x000fe20002020000 */
[----:B-1----:R-:W-:Y:S03]  /*41d0*/  @!P4 IMAD.MOV.U32 R0, RZ, RZ, 0x1000 ;  /* 0x00001000ff00c424 */ /* 0x002fe600078e00ff */
[----:B------:R-:W1:Y:S01]  /*41e0*/  @!P1 LDC R2, c[0x0][0xb0c] ;  /* 0x0002c300ff029b82 */ /* 0x000e620000000800 */
[----:B------:R-:W-:Y:S01]  /*41f0*/  UMOV UR20, 0x0 ;  /* 0x0000000000147882 */ /* 0x000fe20000000000 */
[----:B------:R-:W-:Y:S01]  /*4200*/  UMOV UR21, 0x10000000 ;  /* 0x1000000000157882 */ /* 0x000fe20000000000 */
[----:B------:R-:W-:Y:S01]  /*4210*/  UMOV UR12, UR36 ;  /* 0x00000024000c7c82 */ /* 0x000fe20008000000 */
[----:B------:R-:W-:Y:S01]  /*4220*/  UIADD3 UR14, UPT, UPT, UR13, 0x1, URZ ;  /* 0x000000010d0e7890 */ /* 0x000fe2000fffe0ff */
[----:B------:R-:W-:Y:S01]  /*4230*/  @P3 SHF.R.U32.HI R27, RZ, 0x10, R17 ;  /* 0x00000010ff1b3819 */ /* 0x000fe20000011611 */
[----:B------:R-:W-:Y:S02]  /*4240*/  VIADD R29, R29, 0x1 ;  /* 0x000000011d1d7836 */ /* 0x000fe40000000000 */
[----:B------:R-:W-:Y:S01]  /*4250*/  IMAD.U32 R9, RZ, RZ, UR8 ;  /* 0x00000008ff097e24 */ /* 0x000fe2000f8e00ff */
[----:B------:R-:W-:Y:S01]  /*4260*/  @!UP2 ULEA UR8, UR13, UR7, 0xc ;  /* 0x000000070d08a291 */ /* 0x000fe2000f8e60ff */
[----:B------:R-:W-:Y:S01]  /*4270*/  IMAD.U32 R8, RZ, RZ, UR9 ;  /* 0x00000009ff087e24 */ /* 0x000fe2000f8e00ff */
[----:B------:R-:W-:Y:S02]  /*4280*/  UIADD3 UR9, UPT, UPT, UR15, 0x40, URZ ;  /* 0x000000400f097890 */ /* 0x000fe4000fffe0ff */
[----:B------:R-:W-:Y:S01]  /*4290*/  @!P4 R2UR UR19, R9 ;  /* 0x000000000913c2ca */ /* 0x000fe200000e0000 */
[----:B------:R-:W-:Y:S01]  /*42a0*/  @!UP2 UIADD3 UR8, UPT, UPT, UR8, 0x200, URZ ;  /* 0x000002000808a890 */ /* 0x000fe2000fffe0ff */
[----:B------:R-:W-:Y:S01]  /*42b0*/  @!P4 R2UR UR18, R8 ;  /* 0x000000000812c2ca */ /* 0x000fe200000e0000 */
[----:B------:R-:W-:Y:S01]  /*42c0*/  UISETP.NE.AND UP5, UPT, UR14, 0x3, UPT ;  /* 0x000000030e00788c */ /* 0x000fe2000bfa5270 */
[----:B------:R-:W3:Y:S01]  /*42d0*/  LDC.64 R8, c[0x0][0xb10] ;  /* 0x0002c400ff087b82 */ /* 0x000ee20000000a00 */
[----:B------:R-:W-:Y:S02]  /*42e0*/  UPRMT UR16, UR37, 0x654, UR9 ;  /* 0x0000065425107896 */ /* 0x000fe40008000009 */
[----:B------:R-:W-:Y:S02]  /*42f0*/  USEL UR17, URZ, 0x1, UP5 ;  /* 0x00000001ff117887 */ /* 0x000fe4000a800000 */
[----:B------:R-:W-:Y:S04]  /*4300*/  USEL UR14, UR14, URZ, UP5 ;  /* 0x000000ff0e0e7287 */ /* 0x000fe8000a800000 */
[----:B------:R-:W-:Y:S01]  /*4310*/  ULEA UR13, UR14, UR7, 0x3 ;  /* 0x000000070e0d7291 */ /* 0x000fe2000f8e18ff */
[----:B------:R-:W-:Y:S01]  /*4320*/  LOP3.LUT R32, R32, UR17, RZ, 0x3c, !PT ;  /* 0x0000001120207c12 */ /* 0x000fe2000f8e3cff */
[----:B------:R1:W-:Y:S01]  /*4330*/  @!UP1 UTMALDG.3D [UR8], [UR18], desc[UR20] ;  /* 0x00001408120095b4 */ /* 0x0003e20008011000 */
[----:B------:R5:W-:Y:S02]  /*4340*/  @!P4 SYNCS.ARRIVE.TRANS64.RED.A0TR RZ, [UR15+0x40], R0 ;  /* 0x00004000ffffc9a7 */ /* 0x000be4000830040f */
[----:B------:R-:W-:Y:S01]  /*4350*/  SHF.L.U32 R20, R32, 0x1f, RZ ;  /* 0x0000001f20147819 */ /* 0x000fe200000006ff */
[C---:B---3--:R-:W-:Y:S01]  /*4360*/  @!P1 IMAD.HI.U32 R8, R11.reuse, R8, RZ ;  /* 0x000000080b089227 */ /* 0x048fe200078e00ff */
[----:B--2---:R-:W-:Y:S02]  /*4370*/  @!P1 ISETP.NE.AND P0, PT, R12, 0x1, PT ;  /* 0x000000010c00980c */ /* 0x004fe40003f05270 */
[----:B-1----:R-:W-:Y:S01]  /*4380*/  @!P1 ISETP.NE.AND P2, PT, R2, 0x1, PT ;  /* 0x000000010200980c */ /* 0x002fe20003f45270 */
[----:B------:R-:W-:Y:S01]  /*4390*/  SYNCS.ARRIVE.TRANS64.RED.A1T0 RZ, [UR16], RZ ;  /* 0x000000ffffff79a7 */ /* 0x000fe20008100410 */
[C---:B------:R-:W-:Y:S01]  /*43a0*/  @!P1 IMAD.HI.U32 R13, R10.reuse, R13, RZ ;  /* 0x0000000d0a0d9227 */ /* 0x040fe200078e00ff */
[----:B------:R-:W-:Y:S04]  /*43b0*/  @!P1 SHF.R.U32.HI R8, RZ, R9, R8 ;  /* 0x00000009ff089219 */ /* 0x000fe80000011608 */
[----:B------:R-:W-:Y:S01]  /*43c0*/  @!P1 SEL R8, R11, R8, !P2 ;  /* 0x000000080b089207 */ /* 0x000fe20005000000 */
[----:B------:R-:W1:Y:S01]  /*43d0*/  SYNCS.PHASECHK.TRANS64.TRYWAIT P5, [UR13+0x58], R20 ;  /* 0x00005814ff0075a7 */ /* 0x000e6200080a110d */
[----:B-----5:R-:W2:Y:S02]  /*43e0*/  @!P1 LDC R0, c[0x0][0xb20] ;  /* 0x0002c800ff009b82 */ /* 0x020ea40000000800 */
[----:B--2---:R-:W-:Y:S04]  /*43f0*/  @!P1 SHF.R.U32.HI R0, RZ, R0, R13 ;  /* 0x00000000ff009219 */ /* 0x004fe8000001160d */
[----:B------:R-:W-:Y:S05]  /*4400*/  @!P1 SEL R9, R10, R0, !P0 ;  /* 0x000000000a099207 */ /* 0x000fea0004000000 */
[----:B------:R-:W-:Y:S02]  /*4410*/  @!P1 IMAD.IADD R0, R9, 0x1, -R8 ;  /* 0x0000000109009824 */ /* 0x000fe400078e0a08 */
[----:B------:R-:W-:Y:S02]  /*4420*/  @!P1 IMAD.IADD R8, R8, 0x1, -R9 ;  /* 0x0000000108089824 */ /* 0x000fe400078e0a09 */
[----:B------:R-:W-:Y:S02]  /*4430*/  @!P1 IMAD R11, R0, R2, R11 ;  /* 0x00000002000b9224 */ /* 0x000fe400078e020b */
[----:B------:R-:W-:Y:S01]  /*4440*/  @!P1 IMAD R10, R8, R12, R10 ;  /* 0x0000000c080a9224 */ /* 0x000fe200078e020a */
[----:B-1----:R-:W-:Y:S06]  /*4450*/  @!P5 BRA `(.L_x_75) ;  /* 0x000000300020d947 */ /* 0x002fec0003800000 */
.L_x_147:
[----:B------:R-:W-:Y:S01]  /*4460*/  @!P4 IADD3 R2, P0, PT, R30, 0x580, RZ ;  /* 0x000005801e02c810 */ /* 0x000fe20007f1e0ff */
[----:B------:R-:W-:Y:S01]  /*4470*/  UMOV UR18, 0x0 ;  /* 0x0000000000127882 */ /* 0x000fe20000000000 */
[----:B------:R-:W-:Y:S01]  /*4480*/  UMOV UR19, 0x10000000 ;  /* 0x1000000000137882 */ /* 0x000fe20000000000 */
[----:B------:R-:W-:Y:S01]  /*4490*/  VOTEU.ALL UP1, P4 ;  /* 0x0000000000ff7886 */ /* 0x000fe20002020000 */
[----:B------:R-:W-:Y:S01]  /*44a0*/  @!P4 R2UR UR9, R2 ;  /* 0x000000000209c2ca */ /* 0x000fe200000e0000 */
[----:B-1----:R-:W-:Y:S01]  /*44b0*/  @!P4 IMAD.X R0, RZ, RZ, R31, P0 ;  /* 0x000000ffff00c224 */ /* 0x002fe200000e061f */
[----:B------:R-:W-:Y:S01]  /*44c0*/  UMOV UR12, UR36 ;  /* 0x00000024000c7c82 */ /* 0x000fe20008000000 */
[----:B------:R-:W-:Y:S01]  /*44d0*/  @P3 R2UR UR36, R27 ;  /* 0x000000001b2432ca */ /* 0x000fe200000e0000 */
[----:B------:R-:W-:Y:S01]  /*44e0*/  @!UP1 ULEA UR15, UR14, UR7, 0xc ;  /* 0x000000070e0f9291 */ /* 0x000fe2000f8e60ff */
[----:B------:R-:W-:Y:S01]  /*44f0*/  ISETP.NE.AND P0, PT, R29, 0x2, PT ;  /* 0x000000021d00780c */ /* 0x000fe20003f05270 */
[----:B------:R-:W-:Y:S01]  /*4500*/  @!UP1 UIADD3 UR10, UPT, UPT, UR10, 0x20, URZ ;  /* 0x000000200a0a9890 */ /* 0x000fe2000fffe0ff */
[----:B------:R-:W-:Y:S01]  /*4510*/  @!P4 R2UR UR8, R0 ;  /* 0x000000000008c2ca */ /* 0x000fe200000e0000 */
[----:B------:R-:W-:Y:S01]  /*4520*/  IMAD.IADD R20, R10, 0x1, R58 ;  /* 0x000000010a147824 */ /* 0x000fe200078e023a */
[----:B------:R-:W-:Y:S01]  /*4530*/  SEL R0, RZ, 0x1, P0 ;  /* 0x00000001ff007807 */ /* 0x000fe20000000000 */
[----:B------:R-:W-:Y:S01]  /*4540*/  IMAD.IADD R21, R11, 0x1, R59 ;  /* 0x000000010b157824 */ /* 0x000fe200078e023b */
[----:B------:R-:W-:Y:S02]  /*4550*/  SEL R29, R29, RZ, P0 ;  /* 0x000000ff1d1d7207 */ /* 0x000fe40000000000 */
[----:B------:R-:W-:Y:S01]  /*4560*/  IMAD.U32 R8, RZ, RZ, UR9 ;  /* 0x00000009ff087e24 */ /* 0x000fe2000f8e00ff */
[----:B------:R-:W-:Y:S01]  /*4570*/  UIADD3 UR9, UPT, UPT, UR13, 0x40, URZ ;  /* 0x000000400d097890 */ /* 0x000fe2000fffe0ff */
[----:B------:R-:W-:Y:S03]  /*4580*/  LOP3.LUT R28, R28, R0, RZ, 0x3c, !PT ;  /* 0x000000001c1c7212 */ /* 0x000fe600078e3cff */
[----:B------:R-:W-:Y:S02]  /*4590*/  @!P4 R2UR UR16, R8 ;  /* 0x000000000810c2ca */ /* 0x000fe400000e0000 */
[----:B------:R-:W-:Y:S01]  /*45a0*/  IMAD.U32 R9, RZ, RZ, UR8 ;  /* 0x00000008ff097e24 */ /* 0x000fe2000f8e00ff */
[----:B------:R-:W-:Y:S01]  /*45b0*/  @!UP1 UIADD3 UR8, UPT, UPT, UR15, 0x200, URZ ;  /* 0x000002000f089890 */ /* 0x000fe2000fffe0ff */
[----:B------:R-:W-:Y:S01]  /*45c0*/  VOTEU.ALL UP1, P4 ;  /* 0x0000000000ff7886 */ /* 0x000fe20002020000 */
[----:B------:R-:W-:Y:S02]  /*45d0*/  UPRMT UR15, UR37, 0x654, UR9 ;  /* 0x00000654250f7896 */ /* 0x000fe40008000009 */
[----:B------:R-:W-:Y:S11]  /*45e0*/  @!P4 R2UR UR17, R9 ;  /* 0x000000000911c2ca */ /* 0x000ff600000e0000 */
[----:B------:R-:W-:Y:S02]  /*45f0*/  @!UPT UIADD3 URZ, UPT, UPT, URZ, URZ, URZ ;  /* 0x000000fffffff290 */ /* 0x000fe4000fffe0ff */
[----:B------:R2:W-:Y:S01]  /*4600*/  @!UP1 UTMALDG.3D [UR8], [UR16], desc[UR18] ;  /* 0x00001208100095b4 */ /* 0x0005e20008011000 */
[----:B------:R2:W-:Y:S01]  /*4610*/  @!P4 SYNCS.ARRIVE.TRANS64.RED.A0TR RZ, [UR13+0x40], R25 ;  /* 0x00004019ffffc9a7 */ /* 0x0005e2000830040d */
[----:B------:R-:W-:Y:S04]  /*4620*/  UIADD3 UR13, UPT, UPT, UR14, 0x1, URZ ;  /* 0x000000010e0d7890 */ /* 0x000fe8000fffe0ff */
[----:B------:R-:W-:Y:S04]  /*4630*/  UISETP.NE.AND UP1, UPT, UR13, 0x3, UPT ;  /* 0x000000030d00788c */ /* 0x000fe8000bf25270 */
[----:B------:R-:W-:Y:S02]  /*4640*/  USEL UR14, URZ, 0x1, UP1 ;  /* 0x00000001ff0e7887 */ /* 0x000fe40008800000 */
[----:B------:R-:W-:Y:S02]  /*4650*/  USEL UR13, UR13, URZ, UP1 ;  /* 0x000000ff0d0d7287 */ /* 0x000fe40008800000 */
[----:B------:R-:W-:Y:S02]  /*4660*/  UPLOP3.LUT UP1, UPT, UPT, UPT, UPT, 0x80, 0x8 ;  /* 0x000000000008789c */ /* 0x000fe40003f2f070 */
[----:B------:R-:W-:Y:S01]  /*4670*/  LOP3.LUT R32, R32, UR14, RZ, 0x3c, !PT ;  /* 0x0000000e20207c12 */ /* 0x000fe2000f8e3cff */
[----:B------:R-:W-:Y:S01]  /*4680*/  SYNCS.ARRIVE.TRANS64.RED.A1T0 RZ, [UR15], RZ ;  /* 0x000000ffffff79a7 */ /* 0x000fe2000810040f */
[----:B------:R-:W-:Y:S07]  /*4690*/  @P3 BRA `(.L_x_76) ;  /* 0xfffffff4001c3947 */ /* 0x000fee000383ffff */
[----:B------:R-:W-:Y:S01]  /*46a0*/  UIADD3 UR7, UPT, UPT, UR7, 0x58, URZ ;  /* 0x0000005807077890 */ /* 0x000fe2000fffe0ff */
[----:B------:R-:W-:-:S03]  /*46b0*/  SHF.L.U32 R2, R32, 0x1f, RZ ;  /* 0x0000001f20027819 */ /* 0x000fc600000006ff */
[----:B------:R-:W-:-:S09]  /*46c0*/  ULEA UR4, UR13, UR7, 0x3 ;  /* 0x000000070d047291 */ /* 0x000fd2000f8e18ff */
[----:B------:R-:W1:Y:S02]  /*46d0*/  SYNCS.PHASECHK.TRANS64.TRYWAIT P0, [UR4], R2 ;  /* 0x00000002ff0075a7 */ /* 0x000e640008001104 */
[----:B-1----:R-:W-:Y:S05]  /*46e0*/  @!P0 BRA `(.L_x_77) ;  /* 0x0000002c00948947 */ /* 0x002fea0003800000 */
.L_x_149:
        /* <DEDUP_REMOVED lines=9> */
.L_x_151:
[----:B------:R-:W-:-:S04]  /*4780*/  UIADD3 UR5, UPT, UPT, UR5, 0x1, URZ ;  /* 0x0000000105057890 */ /* 0x000fc8000fffe0ff */
[----:B------:R-:W-:-:S04]  /*4790*/  UISETP.NE.AND UP0, UPT, UR5, 0x3, UPT ;  /* 0x000000030500788c */ /* 0x000fc8000bf05270 */
[----:B------:R-:W-:Y:S02]  /*47a0*/  USEL UR4, URZ, 0x1, UP0 ;  /* 0x00000001ff047887 */ /* 0x000fe40008000000 */
[----:B------:R-:W-:-:S04]  /*47b0*/  USEL UR5, UR5, URZ, UP0 ;  /* 0x000000ff05057287 */ /* 0x000fc80008000000 */
[----:B------:R-:W-:Y:S01]  /*47c0*/  ULEA UR5, UR5, UR7, 0x3 ;  /* 0x0000000705057291 */ /* 0x000fe2000f8e18ff */
[----:B-1----:R-:W-:-:S04]  /*47d0*/  LOP3.LUT R2, R32, UR4, RZ, 0x3c, !PT ;  /* 0x0000000420027c12 */ /* 0x002fc8000f8e3cff */
[----:B------:R-:W-:Y:S01]  /*47e0*/  SHF.L.U32 R2, R2, 0x1f, RZ ;  /* 0x0000001f02027819 */ /* 0x000fe200000006ff */
[----:B------:R-:W-:-:S07]  /*47f0*/  IMAD.U32 R0, RZ, RZ, UR5 ;  /* 0x00000005ff007e24 */ /* 0x000fce000f8e00ff */
.L_x_79:
[----:B-1----:R1:W3:Y:S02]  /*4800*/  SYNCS.PHASECHK.TRANS64.TRYWAIT P0, [R0+URZ], R2 ;  /* 0x00000002000075a7 */ /* 0x0022e400080011ff */
[----:B---3--:R-:W-:Y:S05]  /*4810*/  @!P0 NANOSLEEP.SYNCS 0x989680 ;  /* 0x009896800000895d */ /* 0x008fea0003900000 */
[----:B------:R-:W3:Y:S02]  /*4820*/  @!P0 SYNCS.PHASECHK.TRANS64 P0, [R0+URZ], R2 ;  /* 0x00000002000085a7 */ /* 0x000ee400080010ff */
[----:B--23--:R-:W-:Y:S05]  /*4830*/  @P0 EXIT ;  /* 0x000000000000094d */ /* 0x00cfea0003800000 */
[----:B------:R-:W-:Y:S05]  /*4840*/  BRA `(.L_x_79) ;  /* 0xfffffffc00ec7947 */ /* 0x000fea000383ffff */
.L_x_67:
[----:B------:R-:W-:-:S06]  /*4850*/  UISETP.GE.AND UP1, UPT, UR8, 0x4, UPT ;  /* 0x000000040800788c */ /* 0x000fcc000bf26270 */
[----:B------:R-:W-:-:S13]  /*4860*/  PLOP3.LUT P0, PT, PT, PT, UP1, 0x80, 0x8 ;  /* 0x000000000008781c */ /* 0x000fda0003f0f018 */
[----:B------:R-:W-:Y:S05]  /*4870*/  @!P0 EXIT ;  /* 0x000000000000894d */ /* 0x000fea0003800000 */
[----:B------:R-:W-:Y:S01]  /*4880*/  BAR.SYNC.DEFER_BLOCKING 0x6, 0xa0 ;  /* 0x0182800000007b1d */ /* 0x000fe20000010000 */
[C---:B------:R-:W-:Y:S01]  /*4890*/  IMAD.SHL.U32 R3, R70.reuse, 0x20, RZ ;  /* 0x0000002046037824 */ /* 0x040fe200078e00ff */
[C---:B------:R-:W-:Y:S01]  /*48a0*/  LOP3.LUT P0, RZ, R70.reuse, 0x4, RZ, 0xc0, !PT ;  /* 0x0000000446ff7812 */ /* 0x040fe2000780c0ff */
[C---:B------:R-:W-:Y:S02]  /*48b0*/  IMAD.SHL.U32 R64, R70.reuse, 0x10, RZ ;  /* 0x0000001046407824 */ /* 0x040fe400078e00ff */
[C---:B------:R-:W-:Y:S01]  /*48c0*/  IMAD.SHL.U32 R2, R70.reuse, 0x4, RZ ;  /* 0x0000000446027824 */ /* 0x040fe200078e00ff */
[----:B------:R-:W-:Y:S02]  /*48d0*/  UMOV UR48, 0x400 ;  /* 0x0000040000307882 */ /* 0x000fe40000000000 */
[----:B------:R-:W1:Y:S01]  /*48e0*/  LDC R63, c[0x0][0x370] ;  /* 0x0000dc00ff3f7b82 */ /* 0x000e620000000800 */
[----:B------:R-:W-:Y:S01]  /*48f0*/  ULEA UR48, UR37, UR48, 0x18 ;  /* 0x0000003025307291 */ /* 0x000fe2000f8ec0ff */
[----:B------:R-:W-:Y:S01]  /*4900*/  LOP3.LUT R4, R3, 0xc0, RZ, 0xc0, !PT ;  /* 0x000000c003047812 */ /* 0x000fe200078ec0ff */
[----:B------:R-:W-:Y:S01]  /*4910*/  IMAD.U32 R32, R70, 0x10000, RZ ;  /* 0x0001000046207824 */ /* 0x000fe200078e00ff */
[----:B------:R-:W-:Y:S01]  /*4920*/  LOP3.LUT R64, R64, 0x600, RZ, 0xc0, !PT ;  /* 0x0000060040407812 */ /* 0x000fe200078ec0ff */
[----:B------:R-:W-:Y:S01]  /*4930*/  IMAD.MOV.U32 R69, RZ, RZ, 0x10 ;  /* 0x00000010ff457424 */ /* 0x000fe200078e00ff */
[----:B------:R-:W-:Y:S01]  /*4940*/  LOP3.LUT R2, R4, 0x18, R2, 0xf8, !PT ;  /* 0x0000001804027812 */ /* 0x000fe200078ef802 */
[----:B------:R-:W-:Y:S01]  /*4950*/  IMAD.MOV.U32 R31, RZ, RZ, RZ ;  /* 0x000000ffff1f7224 */ /* 0x000fe200078e00ff */
[----:B------:R-:W2:Y:S01]  /*4960*/  LDC R28, c[0x0][0xb0c] ;  /* 0x0002c300ff1c7b82 */ /* 0x000ea20000000800 */
[----:B------:R-:W-:Y:S01]  /*4970*/  SHF.R.U32.HI R4, RZ, 0x1, R70 ;  /* 0x00000001ff047819 */ /* 0x000fe20000011646 */
[----:B------:R-:W-:Y:S01]  /*4980*/  IMAD.MOV.U32 R68, RZ, RZ, RZ ;  /* 0x000000ffff447224 */ /* 0x000fe200078e00ff */
[--C-:B------:R-:W-:Y:S01]  /*4990*/  LOP3.LUT R64, R64, 0x20, R3.reuse, 0xf8, !PT ;  /* 0x0000002040407812 */ /* 0x100fe200078ef803 */
[----:B------:R-:W-:Y:S01]  /*49a0*/  IMAD.MOV.U32 R73, RZ, RZ, RZ ;  /* 0x000000ffff497224 */ /* 0x000fe200078e00ff */
[----:B------:R-:W-:Y:S01]  /*49b0*/  LOP3.LUT R32, R32, 0x600000, RZ, 0xc0, !PT ;  /* 0x0060000020207812 */ /* 0x000fe200078ec0ff */
[----:B------:R-:W-:Y:S01]  /*49c0*/  IMAD.MOV.U32 R67, RZ, RZ, RZ ;  /* 0x000000ffff437224 */ /* 0x000fe200078e00ff */
[----:B------:R-:W-:Y:S01]  /*49d0*/  LOP3.LUT R2, R2, 0x8, R4, 0x78, !PT ;  /* 0x0000000802027812 */ /* 0x000fe200078e7804 */
[----:B------:R-:W4:Y:S01]  /*49e0*/  LDC R61, c[0x0][0xb20] ;  /* 0x0002c800ff3d7b82 */ /* 0x000f220000000800 */
[----:B------:R-:W3:Y:S01]  /*49f0*/  LDS R0, [UR48+0x130] ;  /* 0x00013030ff007984 */ /* 0x000ee20008000800 */
[----:B------:R-:W-:Y:S01]  /*4a00*/  LOP3.LUT R64, R64, 0x100, R3, 0xf8, !PT ;  /* 0x0000010040407812 */ /* 0x000fe200078ef803 */
[----:B------:R-:W1:Y:S01]  /*4a10*/  LDCU.64 UR54, c[0x0][0x348] ;  /* 0x00006900ff3677ac */ /* 0x000e620008000a00 */
[----:B------:R-:W-:-:S02]  /*4a20*/  LOP3.LUT R70, R70, 0x60, RZ, 0xc0, !PT ;  /* 0x0000006046467812 */ /* 0x000fc400078ec0ff */
[----:B------:R-:W-:Y:S01]  /*4a30*/  LOP3.LUT R64, R64, R2, RZ, 0xfc, !PT ;  /* 0x0000000240407212 */ /* 0x000fe200078efcff */
[----:B------:R-:W1:Y:S01]  /*4a40*/  LDCU.64 UR38, c[0x0][0x888] ;  /* 0x00011100ff2677ac */ /* 0x000e620008000a00 */
[----:B------:R-:W1:Y:S01]  /*4a50*/  LDC R27, c[0x0][0xb30] ;  /* 0x0002cc00ff1b7b82 */ /* 0x000e620000000800 */
[----:B------:R-:W-:Y:S01]  /*4a60*/  SEL R69, R69, 0xfffffff0, !P0 ;  /* 0xfffffff045457807 */ /* 0x000fe20004000000 */
[----:B------:R-:W1:Y:S01]  /*4a70*/  LDCU.64 UR44, c[0x0][0x890] ;  /* 0x00011200ff2c77ac */ /* 0x000e620008000a00 */
[----:B------:R-:W-:-:S05]  /*4a80*/  UMOV UR51, 0x1 ;  /* 0x0000000100337882 */ /* 0x000fca0000000000 */
[----:B------:R-:W1:Y:S01]  /*4a90*/  LDC.64 R56, c[0x0][0xb10] ;  /* 0x0002c400ff387b82 */ /* 0x000e620000000a00 */
[----:B------:R-:W-:Y:S01]  /*4aa0*/  UMOV UR56, URZ ;  /* 0x000000ff00387c82 */ /* 0x000fe20008000000 */
[----:B------:R-:W-:Y:S01]  /*4ab0*/  UIADD3 UR52, UPT, UPT, UR48, 0x200, URZ ;  /* 0x0000020030347890 */ /* 0x000fe2000fffe0ff */
[----:B------:R-:W-:Y:S01]  /*4ac0*/  UMOV UR50, URZ ;  /* 0x000000ff00327c82 */ /* 0x000fe20008000000 */
[----:B------:R-:W-:-:S04]  /*4ad0*/  UMOV UR49, URZ ;  /* 0x000000ff00317c82 */ /* 0x000fc80008000000 */
[----:B------:R-:W1:Y:S08]  /*4ae0*/  LDC.64 R24, c[0x0][0xb18] ;  /* 0x0002c600ff187b82 */ /* 0x000e700000000a00 */
[----:B------:R-:W1:Y:S08]  /*4af0*/  LDC.64 R22, c[0x0][0xb28] ;  /* 0x0002ca00ff167b82 */ /* 0x000e700000000a00 */
[----:B------:R-:W1:Y:S01]  /*4b00*/  LDC.64 R54, c[0x0][0x8b0] ;  /* 0x00022c00ff367b82 */ /* 0x000e620000000a00 */
[----:B---3--:R-:W-:-:S07]  /*4b10*/  IMAD.IADD R32, R0, 0x1, R32 ;  /* 0x0000000100207824 */ /* 0x008fce00078e0220 */
[----:B------:R-:W3:Y:S08]  /*4b20*/  LDC.64 R52, c[0x0][0x8a8] ;  /* 0x00022a00ff347b82 */ /* 0x000ef00000000a00 */
[----:B--2-4-:R-:W1:Y:S02]  /*4b30*/  LDC R62, c[0x0][0x374] ;  /* 0x0000dd00ff3e7b82 */ /* 0x014e640000000800 */
.L_x_110:
[----:B------:R-:W-:Y:S02]  /*4b40*/  LEA R0, R73, UR48, 0x3 ;  /* 0x0000003049007c11 */ /* 0x000fe4000f8e18ff */
[----:B------:R-:W-:Y:S02]  /*4b50*/  SHF.L.U32 R2, R67, 0x1f, RZ ;  /* 0x0000001f43027819 */ /* 0x000fe400000006ff */
[----:B-1----:R-:W-:Y:S02]  /*4b60*/  LEA R16, R73, UR48, 0x4 ;  /* 0x0000003049107c11 */ /* 0x002fe4000f8e20ff */
[----:B------:R-:W2:Y:S02]  /*4b70*/  SYNCS.PHASECHK.TRANS64.TRYWAIT P0, [R0+URZ+0x80], R2 ;  /* 0x00008002000075a7 */ /* 0x000ea400080011ff */
[----:B--2---:R-:W-:Y:S05]  /*4b80*/  @!P0 BRA `(.L_x_80) ;  /* 0x00000028009c8947 */ /* 0x004fea0003800000 */
.L_x_152:
[----:B------:R-:W4:Y:S01]  /*4b90*/  LDC.64 R10, c[0x0][0xb10] ;  /* 0x0002c400ff0a7b82 */ /* 0x000f220000000a00 */
[----:B------:R-:W3:Y:S01]  /*4ba0*/  LDS.128 R16, [R16+0x110] ;  /* 0x0001100010107984 */ /* 0x000ee20000000c00 */
[----:B-1----:R-:W-:Y:S01]  /*4bb0*/  ISETP.NE.AND P1, PT, R27, 0x1, PT ;  /* 0x000000011b00780c */ /* 0x002fe20003f25270 */
[----:B--2---:R-:W-:Y:S01]  /*4bc0*/  VIADD R0, R0, 0x90 ;  /* 0x0000009000007836 */ /* 0x004fe20000000000 */
[----:B------:R-:W-:Y:S04]  /*4bd0*/  ISETP.GE.AND P0, PT, R26, 0x1, PT ;  /* 0x000000011a00780c */ /* 0x000fe80003f06270 */
[----:B------:R-:W1:Y:S01]  /*4be0*/  LDC.64 R8, c[0x0][0xb18] ;  /* 0x0002c600ff087b82 */ /* 0x000e620000000a00 */
[----:B------:R-:W-:Y:S01]  /*4bf0*/  PRMT R0, RZ, 0x654, R0 ;  /* 0x00000654ff007816 */ /* 0x000fe20000000000 */
[----:B------:R-:W-:Y:S01]  /*4c00*/  @!PT LDS RZ, [RZ] ;  /* 0x00000000fffff984 */ /* 0x000fe20000000800 */
[----:B------:R-:W-:Y:S01]  /*4c10*/  @!PT LDS RZ, [RZ] ;  /* 0x00000000fffff984 */ /* 0x000fe20000000800 */
[----:B------:R-:W-:Y:S01]  /*4c20*/  @!PT LDS RZ, [RZ] ;  /* 0x00000000fffff984 */ /* 0x000fe20000000800 */
[----:B------:R-:W-:Y:S01]  /*4c30*/  @!PT LDS RZ, [RZ] ;  /* 0x00000000fffff984 */ /* 0x000fe20000000800 */
[----:B------:R2:W-:Y:S06]  /*4c40*/  MEMBAR.ALL.CTA ;  /* 0x0000000000007992 */ /* 0x0005ec0000008000 */
[----:B--2---:R-:W2:Y:S01]  /*4c50*/  FENCE.VIEW.ASYNC.S ;  /* 0x00000000000073c6 */ /* 0x004ea20000000000 */
[----:B------:R-:W1:Y:S08]  /*4c60*/  @!P1 LDC R12, c[0x0][0xb20] ;  /* 0x0002c800ff0c9b82 */ /* 0x000e700000000800 */
[----:B------:R-:W1:Y:S01]  /*4c70*/  @!P1 LDC R7, c[0x0][0xb0c] ;  /* 0x0002c300ff079b82 */ /* 0x000e620000000800 */
[----:B--2---:R2:W-:Y:S01]  /*4c80*/  SYNCS.ARRIVE.TRANS64.RED.A1T0 RZ, [R0+URZ], RZ ;  /* 0x000000ff00ff79a7 */ /* 0x0045e200081004ff */
[----:B---3--:R-:W-:Y:S04]  /*4c90*/  LOP3.LUT P4, RZ, R18, 0x1, RZ, 0xc0, !PT ;  /* 0x0000000112ff7812 */ /* 0x008fe8000788c0ff */
[----:B------:R-:W-:Y:S09]  /*4ca0*/  P2R R71, PR, RZ, 0x10 ;  /* 0x00000010ff477803 */ /* 0x000ff20000000000 */
[----:B------:R-:W-:Y:S02]  /*4cb0*/  @P4 MOV R30, R16 ;  /* 0x00000010001e4202 */ /* 0x000fe40000000f00 */
[----:B------:R-:W-:Y:S01]  /*4cc0*/  @P4 LOP3.LUT R29, R17, 0xffff, RZ, 0xc0, !PT ;  /* 0x0000ffff111d4812 */ /* 0x000fe200078ec0ff */
[----:B--2-4-:R-:W-:Y:S06]  /*4cd0*/  @!P0 BRA `(.L_x_81) ;  /* 0x0000000000a48947 */ /* 0x014fec0003800000 */
[----:B------:R-:W-:Y:S01]  /*4ce0*/  IMAD.HI.U32 R0, R62, R25, RZ ;  /* 0x000000193e007227 */ /* 0x000fe200078e00ff */
[----:B------:R-:W-:Y:S02]  /*4cf0*/  ISETP.NE.AND P0, PT, R24, 0x1, PT ;  /* 0x000000011800780c */ /* 0x000fe40003f05270 */
[----:B------:R-:W-:Y:S01]  /*4d00*/  ISETP.NE.AND P2, PT, R26, 0x1, PT ;  /* 0x000000011a00780c */ /* 0x000fe20003f45270 */
[----:B------:R-:W-:Y:S01]  /*4d10*/  IMAD.HI.U32 R4, R63, R56, RZ ;  /* 0x000000383f047227 */ /* 0x000fe200078e00ff */
[----:B------:R-:W-:Y:S02]  /*4d20*/  SHF.R.U32.HI R0, RZ, R61, R0 ;  /* 0x0000003dff007219 */ /* 0x000fe40000011600 */
[----:B------:R-:W-:Y:S01]  /*4d30*/  ISETP.NE.AND P3, PT, R28, 0x1, PT ;  /* 0x000000011c00780c */ /* 0x000fe20003f65270 */
[----:B------:R-:W-:Y:S01]  /*4d40*/  IMAD.HI.U32 R6, R29, R25, RZ ;  /* 0x000000191d067227 */ /* 0x000fe200078e00ff */
[-C--:B------:R-:W-:Y:S02]  /*4d50*/  SHF.R.U32.HI R4, RZ, R57.reuse, R4 ;  /* 0x00000039ff047219 */ /* 0x080fe40000011604 */
[----:B------:R-:W-:Y:S01]  /*4d60*/  SEL R0, R62, R0, !P0 ;  /* 0x000000003e007207 */ /* 0x000fe20004000000 */
[----:B------:R-:W-:Y:S01]  /*4d70*/  IMAD.HI.U32 R5, R30, R56, RZ ;  /* 0x000000381e057227 */ /* 0x000fe200078e00ff */
[----:B------:R-:W-:Y:S03]  /*4d80*/  SEL R4, R63, R4, !P3 ;  /* 0x000000043f047207 */ /* 0x000fe60005800000 */
[-C--:B------:R-:W-:Y:S01]  /*4d90*/  IMAD.HI.U32 R3, R0, R22.reuse, RZ ;  /* 0x0000001600037227 */ /* 0x080fe200078e00ff */
[----:B------:R-:W-:Y:S03]  /*4da0*/  SHF.R.U32.HI R5, RZ, R57, R5 ;  /* 0x00000039ff057219 */ /* 0x000fe60000011605 */
[----:B------:R-:W-:Y:S01]  /*4db0*/  IMAD.HI.U32 R2, R4, R22, RZ ;  /* 0x0000001604027227 */ /* 0x000fe200078e00ff */
[----:B------:R-:W-:Y:S02]  /*4dc0*/  @P2 SHF.R.U32.HI R0, RZ, R23, R3 ;  /* 0x00000017ff002219 */ /* 0x000fe40000011603 */
[----:B------:R-:W-:Y:S02]  /*4dd0*/  SHF.R.U32.HI R3, RZ, R61, R6 ;  /* 0x0000003dff037219 */ /* 0x000fe40000011606 */
[----:B------:R-:W-:Y:S01]  /*4de0*/  @P2 SHF.R.U32.HI R4, RZ, R23, R2 ;  /* 0x00000017ff042219 */ /* 0x000fe20000011602 */
[----:B------:R-:W-:Y:S01]  /*4df0*/  IMAD R0, R26, R0, RZ ;  /* 0x000000001a007224 */ /* 0x000fe200078e02ff */
[----:B------:R-:W-:Y:S02]  /*4e00*/  SEL R3, R29, R3, !P0 ;  /* 0x000000031d037207 */ /* 0x000fe40004000000 */
[----:B------:R-:W-:Y:S01]  /*4e10*/  SEL R2, R30, R5, !P3 ;  /* 0x000000051e027207 */ /* 0x000fe20005800000 */
[----:B------:R-:W-:Y:S01]  /*4e20*/  IMAD R5, R26, R4, RZ ;  /* 0x000000041a057224 */ /* 0x000fe200078e02ff */
[C---:B------:R-:W-:Y:S01]  /*4e30*/  ISETP.GE.AND P0, PT, R3.reuse, R0, PT ;  /* 0x000000000300720c */ /* 0x040fe20003f06270 */
[C---:B------:R-:W-:Y:S03]  /*4e40*/  IMAD.HI.U32 R0, R3.reuse, R22, RZ ;  /* 0x0000001603007227 */ /* 0x040fe600078e00ff */
[C---:B------:R-:W-:Y:S02]  /*4e50*/  ISETP.GE.OR P0, PT, R2.reuse, R5, P0 ;  /* 0x000000050200720c */ /* 0x040fe40000706670 */
[----:B------:R-:W-:Y:S04]  /*4e60*/  SHF.R.U32.HI R0, RZ, R23, R0 ;  /* 0x00000017ff007219 */ /* 0x000fe80000011600 */
[C---:B------:R-:W-:Y:S05]  /*4e70*/  SEL R6, R3.reuse, R0, !P2 ;  /* 0x0000000003067207 */ /* 0x040fea0005000000 */
        /* <DEDUP_REMOVED lines=14> */
[----:B------:R-:W-:Y:S07]  /*4f60*/  IMAD R29, R3, R24, R29 ;  /* 0x00000018031d7224 */ /* 0x000fee00078e021d */
.L_x_81:
[----:B-1----:R-:W-:Y:S01]  /*4f70*/  @!P1 ISETP.NE.AND P0, PT, R8, 0x1, PT ;  /* 0x000000010800980c */ /* 0x002fe20003f05270 */
[----:B------:R-:W-:Y:S01]  /*4f80*/  @!P1 IMAD.HI.U32 R0, R30, R10, RZ ;  /* 0x0000000a1e009227 */ /* 0x000fe200078e00ff */
[----:B------:R-:W-:Y:S01]  /*4f90*/  @!P1 ISETP.NE.AND P2, PT, R7, 0x1, PT ;  /* 0x000000010700980c */ /* 0x000fe20003f45270 */
[----:B------:R-:W-:Y:S01]  /*4fa0*/  ULOP3.LUT UP0, URZ, UR52, 0x1b0, URZ, 0xc0, !UPT ;  /* 0x000001b034ff7892 */ /* 0x000fe2000f80c0ff */
[----:B------:R-:W-:Y:S01]  /*4fb0*/  R2UR UR42, R21 ;  /* 0x00000000152a72ca */ /* 0x000fe200000e0000 */
[----:B------:R-:W-:Y:S01]  /*4fc0*/  @!P1 IMAD.HI.U32 R2, R29, R9, RZ ;  /* 0x000000091d029227 */ /* 0x000fe200078e00ff */
[----:B------:R-:W-:Y:S02]  /*4fd0*/  @!P1 SHF.R.U32.HI R0, RZ, R11, R0 ;  /* 0x0000000bff009219 */ /* 0x000fe40000011600 */
[----:B------:R-:W-:Y:S01]  /*4fe0*/  R2UR UR41, R20 ;  /* 0x00000000142972ca */ /* 0x000fe200000e0000 */
[----:B------:R-:W-:Y:S01]  /*4ff0*/  VIADD R73, R73, 0x1 ;  /* 0x0000000149497836 */ /* 0x000fe20000000000 */
[----:B------:R-:W-:Y:S02]  /*5000*/  @!P1 SHF.R.U32.HI R2, RZ, R12, R2 ;  /* 0x0000000cff029219 */ /* 0x000fe40000011602 */
[----:B------:R-:W-:Y:S02]  /*5010*/  @!P1 SEL R3, R30, R0, !P2 ;  /* 0x000000001e039207 */ /* 0x000fe40005000000 */
[----:B------:R-:W-:Y:S02]  /*5020*/  @!P1 SEL R2, R29, R2, !P0 ;  /* 0x000000021d029207 */ /* 0x000fe40004000000 */
[----:B------:R-:W-:Y:S01]  /*5030*/  @P4 SHF.R.U32.HI R66, RZ, 0x10, R17 ;  /* 0x00000010ff424819 */ /* 0x000fe20000011611 */
[----:B------:R-:W-:Y:S02]  /*5040*/  USHF.L.U32 UR42, UR42, 0x6, URZ ;  /* 0x000000062a2a7899 */ /* 0x000fe400080006ff */
[----:B------:R-:W-:Y:S02]  /*5050*/  @!P1 IMAD.IADD R0, R2, 0x1, -R3 ;  /* 0x0000000102009824 */ /* 0x000fe400078e0a03 */
[----:B------:R-:W-:Y:S01]  /*5060*/  @!P1 IMAD.IADD R2, R3, 0x1, -R2 ;  /* 0x0000000103029824 */ /* 0x000fe200078e0a02 */
[----:B------:R-:W-:Y:S01]  /*5070*/  USHF.L.U32 UR41, UR41, 0x6, URZ ;  /* 0x0000000629297899 */ /* 0x000fe200080006ff */
[----:B------:R-:W-:Y:S02]  /*5080*/  @!P1 IMAD R30, R0, R7, R30 ;  /* 0x00000007001e9224 */ /* 0x000fe400078e021e */
[----:B------:R-:W-:Y:S01]  /*5090*/  @!P1 IMAD R29, R2, R8, R29 ;  /* 0x00000008021d9224 */ /* 0x000fe200078e021d */
[----:B------:R-:W-:Y:S08]  /*50a0*/  BRA.U !UP0, `(.L_x_82) ;  /* 0x00000001087c7547 */ /* 0x000ff0000b800000 */
[----:B------:R-:W1:Y:S01]  /*50b0*/  LDCU.64 UR8, c[0x4][0x80] ;  /* 0x01001000ff0877ac */ /* 0x000e620008000a00 */
[----:B------:R-:W-:Y:S01]  /*50c0*/  MOV R2, 0x0 ;  /* 0x0000000000027802 */ /* 0x000fe20000000f00 */
[----:B------:R-:W-:Y:S02]  /*50d0*/  HFMA2 R12, -RZ, RZ, 0, 5.9604644775390625e-08 ;  /* 0x00000001ff0c7431 */ /* 0x000fe400000001ff */
[----:B------:R-:W-:Y:S01]  /*50e0*/  IMAD.MOV.U32 R8, RZ, RZ, 0x70 ;  /* 0x00000070ff087424 */ /* 0x000fe200078e00ff */
[----:B------:R2:W3:Y:S01]  /*50f0*/  LDC.64 R14, c[0x4][R2] ;  /* 0x01000000020e7b82 */ /* 0x0004e20000000a00 */
[----:B------:R-:W4:Y:S01]  /*5100*/  LDCU.64 UR6, c[0x4][0x88] ;  /* 0x01001100ff0677ac */ /* 0x000f220008000a00 */
[----:B------:R-:W-:Y:S01]  /*5110*/  IMAD.MOV.U32 R13, RZ, RZ, RZ ;  /* 0x000000ffff0d7224 */ /* 0x000fe200078e00ff */
[----:B------:R-:W2:Y:S01]  /*5120*/  LDCU.64 UR4, c[0x4][0x8] ;  /* 0x01000100ff0477ac */ /* 0x000ea20008000a00 */
[----:B-1----:R-:W-:Y:S01]  /*5130*/  MOV R5, UR9 ;  /* 0x0000000900057c02 */ /* 0x002fe20008000f00 */
[----:B------:R-:W-:Y:S01]  /*5140*/  IMAD.U32 R4, RZ, RZ, UR8 ;  /* 0x00000008ff047e24 */ /* 0x000fe2000f8e00ff */
[----:B----4-:R-:W-:Y:S01]  /*5150*/  MOV R7, UR7 ;  /* 0x0000000700077c02 */ /* 0x010fe20008000f00 */
[----:B------:R-:W-:Y:S01]  /*5160*/  IMAD.U32 R6, RZ, RZ, UR6 ;  /* 0x00000006ff067e24 */ /* 0x000fe2000f8e00ff */
[----:B--2---:R-:W-:Y:S01]  /*5170*/  MOV R11, UR5 ;  /* 0x00000005000b7c02 */ /* 0x004fe20008000f00 */
[----:B------:R-:W-:Y:S02]  /*5180*/  IMAD.U32 R10, RZ, RZ, UR4 ;  /* 0x00000004ff0a7e24 */ /* 0x000fe4000f8e00ff */
[----:B------:R-:W-:Y:S07]  /*5190*/  LEPC R20, `(.L_x_83) ;  /* 0x000000001014794e */ /* 0x000fee0000000000 */
[----:B---3-5:R-:W-:Y:S05]  /*51a0*/  CALL.ABS.NOINC R14 ;  /* 0x000000000e007343 */ /* 0x028fea0003c00000 */
.L_x_83:
[----:B------:R-:W1:Y:S01]  /*51b0*/  LDCU.64 UR8, c[0x4][0x80] ;  /* 0x01001000ff0877ac */ /* 0x000e620008000a00 */
[----:B------:R-:W2:Y:S01]  /*51c0*/  LDC.64 R2, c[0x4][R2] ;  /* 0x0100000002027b82 */ /* 0x000ea20000000a00 */
[----:B------:R-:W-:Y:S02]  /*51d0*/  HFMA2 R12, -RZ, RZ, 0, 5.9604644775390625e-08 ;  /* 0x00000001ff0c7431 */ /* 0x000fe400000001ff */
[----:B------:R-:W-:Y:S02]  /*51e0*/  IMAD.MOV.U32 R8, RZ, RZ, 0x70 ;  /* 0x00000070ff087424 */ /* 0x000fe400078e00ff */
[----:B------:R-:W-:Y:S01]  /*51f0*/  IMAD.MOV.U32 R13, RZ, RZ, RZ ;  /* 0x000000ffff0d7224 */ /* 0x000fe200078e00ff */
[----:B------:R-:W3:Y:S01]  /*5200*/  LDCU.64 UR6, c[0x4][0x88] ;  /* 0x01001100ff0677ac */ /* 0x000ee20008000a00 */
[----:B------:R-:W4:Y:S01]  /*5210*/  LDCU.64 UR4, c[0x4][0x8] ;  /* 0x01000100ff0477ac */ /* 0x000f220008000a00 */
[----:B-1----:R-:W-:Y:S02]  /*5220*/  MOV R4, UR8 ;  /* 0x0000000800047c02 */ /* 0x002fe40008000f00 */
[----:B------:R-:W-:Y:S02]  /*5230*/  MOV R5, UR9 ;  /* 0x0000000900057c02 */ /* 0x000fe40008000f00 */
[----:B---3--:R-:W-:Y:S01]  /*5240*/  MOV R7, UR7 ;  /* 0x0000000700077c02 */ /* 0x008fe20008000f00 */
[----:B------:R-:W-:Y:S01]  /*5250*/  IMAD.U32 R6, RZ, RZ, UR6 ;  /* 0x00000006ff067e24 */ /* 0x000fe2000f8e00ff */
[----:B----4-:R-:W-:Y:S01]  /*5260*/  MOV R11, UR5 ;  /* 0x00000005000b7c02 */ /* 0x010fe20008000f00 */
[----:B------:R-:W-:Y:S02]  /*5270*/  IMAD.U32 R10, RZ, RZ, UR4 ;  /* 0x00000004ff0a7e24 */ /* 0x000fe4000f8e00ff */
[----:B------:R-:W-:Y:S07]  /*5280*/  LEPC R20, `(.L_x_82) ;  /* 0x000000001014794e */ /* 0x000fee0000000000 */
[----:B--2---:R-:W-:Y:S05]  /*5290*/  CALL.ABS.NOINC R2 ;  /* 0x0000000002007343 */ /* 0x004fea0003c00000 */
.L_x_82:
[----:B------:R-:W-:Y:S01]  /*52a0*/  ISETP.NE.U32.AND P4, PT, R54, RZ, PT ;  /* 0x000000ff3600720c */ /* 0x000fe20003f85070 */
[----:B------:R-:W-:Y:S01]  /*52b0*/  UISETP.NE.AND UP2, UPT, UR53, URZ, UPT ;  /* 0x000000ff3500728c */ /* 0x000fe2000bf45270 */
[----:B------:R-:W-:Y:S01]  /*52c0*/  ISETP.NE.U32.AND P2, PT, RZ, UR38, PT ;  /* 0x00000026ff007c0c */ /* 0x000fe2000bf45070 */
[----:B------:R-:W-:Y:S01]  /*52d0*/  UISETP.NE.U32.AND UP1, UPT, UR44, URZ, UPT ;  /* 0x000000ff2c00728c */ /* 0x000fe2000bf25070 */
[----:B------:R-:W-:Y:S01]  /*52e0*/  ISETP.NE.AND.EX P4, PT, R55, RZ, PT, P4 ;  /* 0x000000ff3700720c */ /* 0x000fe20003f85340 */
[----:B------:R-:W-:Y:S01]  /*52f0*/  UPLOP3.LUT UP0, UPT, UPT, UPT, UPT, 0x40, 0x4 ;  /* 0x000000000004789c */ /* 0x000fe20003f0e870 */
[----:B------:R-:W-:Y:S01]  /*5300*/  ISETP.NE.AND.EX P2, PT, RZ, UR39, PT, P2 ;  /* 0x00000027ff007c0c */ /* 0x000fe2000bf45320 */
[----:B------:R-:W-:Y:S01]  /*5310*/  UISETP.NE.AND.EX UP1, UPT, UR45, URZ, UPT, UP1 ;  /* 0x000000ff2d00728c */ /* 0x000fe2000bf25310 */
[----:B------:R-:W-:Y:S04]  /*5320*/  PLOP3.LUT P1, PT, PT, PT, UP2, 0x80, 0x8 ;  /* 0x000000000008781c */ /* 0x000fe80003f2f028 */
[----:B------:R-:W-:Y:S06]  /*5330*/  @UP2 UPLOP3.LUT UP0, UPT, UPT, UPT, UP1, 0x80, 0x8 ;  /* 0x000000000008289c */ /* 0x000fec0003f0f010 */
[----:B------:R-:W-:Y:S01]  /*5340*/  PLOP3.LUT P0, PT, PT, PT, UP0, 0x80, 0x8 ;  /* 0x000000000008781c */ /* 0x000fe20003f0f008 */
[----:B------:R-:W-:Y:S01]  /*5350*/  @!UPT UIADD3 URZ, UPT, UPT, URZ, URZ, URZ ;  /* 0x000000fffffff290 */ /* 0x000fe2000fffe0ff */
[----:B------:R-:W-:Y:S11]  /*5360*/  BRA.U !UP1, `(.L_x_84) ;  /* 0x0000000109387547 */ /* 0x000ff6000b800000 */
[----:B------:R-:W-:Y:S01]  /*5370*/  UISETP.NE.U32.AND UP0, UPT, UR38, URZ, UPT ;  /* 0x000000ff2600728c */ /* 0x000fe2000bf05070 */
[----:B------:R-:W-:Y:S02]  /*5380*/  HFMA2 R0, -RZ, RZ, 0, 5.9604644775390625e-08 ;  /* 0x00000001ff007431 */ /* 0x000fe400000001ff */
[----:B------:R-:W-:Y:S01]  /*5390*/  IMAD.MOV.U32 R60, RZ, RZ, 0x1 ;  /* 0x00000001ff3c7424 */ /* 0x000fe200078e00ff */
[----:B------:R-:W-:Y:S06]  /*53a0*/  UISETP.NE.AND.EX UP0, UPT, UR39, URZ, UPT, UP0 ;  /* 0x000000ff2700728c */ /* 0x000fec000bf05300 */
[----:B------:R-:W-:Y:S05]  /*53b0*/  PLOP3.LUT P3, PT, PT, PT, UP0, 0x80, 0x8 ;  /* 0x000000000008781c */ /* 0x000fea0003f6f008 */
[----:B------:R-:W1:Y:S01]  /*53c0*/  @UP0 LDCU.64 UR6, c[0x0][0x888] ;  /* 0x00011100ff0607ac */ /* 0x000e620008000a00 */
[----:B------:R-:W-:Y:S07]  /*53d0*/  @UP0 UIMAD UR4, UR36, UR44, URZ ;  /* 0x0000002c240402a4 */ /* 0x000fee000f8e02ff */
[----:B------:R-:W-:Y:S01]  /*53e0*/  @!P3 PRMT R60, R0, 0x7610, R60 ;  /* 0x00007610003cb816 */ /* 0x000fe2000000003c */
[----:B-1----:R-:W-:Y:S03]  /*53f0*/  @UP0 UIMAD.WIDE UR6, UR4, 0x4, UR6 ;  /* 0x00000004040608a5 */ /* 0x002fe6000f8e0206 */
[----:B------:R-:W1:Y:S03]  /*5400*/  @!UP0 LDCU UR4, c[0x0][0x880] ;  /* 0x00011000ff0487ac */ /* 0x000e660008000800 */
[----:B------:R-:W-:Y:S01]  /*5410*/  IMAD.U32 R2, RZ, RZ, UR6 ;  /* 0x00000006ff027e24 */ /* 0x000fe2000f8e00ff */
[----:B------:R-:W-:Y:S05]  /*5420*/  MOV R3, UR7 ;  /* 0x0000000700037c02 */ /* 0x000fea0008000f00 */
[----:B-----5:R2:W5:Y:S02]  /*5430*/  @P3 LDG.E R35, desc[UR46][R2.64] ;  /* 0x0000002e02233981 */ /* 0x020564000c1e1900 */
[----:B-12---:R-:W-:Y:S02]  /*5440*/  @!P3 IMAD.U32 R35, RZ, RZ, UR4 ;  /* 0x00000004ff23be24 */ /* 0x006fe4000f8e00ff */
.L_x_84:
[----:B------:R-:W-:Y:S05]  /*5450*/  @!P4 BRA `(.L_x_85) ;  /* 0x000000000020c947 */ /* 0x000fea0003800000 */
[----:B------:R-:W-:Y:S04]  /*5460*/  ISETP.NE.U32.AND P3, PT, R52, RZ, PT ;  /* 0x000000ff3400720c */ /* 0x000fe80003f65070 */
[----:B------:R-:W-:Y:S11]  /*5470*/  ISETP.NE.AND.EX P3, PT, R53, RZ, PT, P3 ;  /* 0x000000ff3500720c */ /* 0x000ff60003f65330 */
[----:B------:R-:W-:Y:S02]  /*5480*/  @!UPT UIADD3 URZ, UPT, UPT, URZ, URZ, URZ ;  /* 0x000000fffffff290 */ /* 0x000fe4000fffe0ff */
[----:B------:R-:W1:Y:S01]  /*5490*/  @P3 LDC.64 R2, c[0x0][0x8a8] ;  /* 0x00022a00ff023b82 */ /* 0x000e620000000a00 */
[----:B------:R-:W-:Y:S04]  /*54a0*/  @P3 IMAD R0, R54, UR36, RZ ;  /* 0x0000002436003c24 */ /* 0x000fe8000f8e02ff */
[----:B-1----:R-:W-:Y:S05]  /*54b0*/  @P3 IMAD.WIDE R2, R0, 0x4, R2 ;  /* 0x0000000400023825 */ /* 0x002fea00078e0202 */
[----:B-----5:R1:W5:Y:S02]  /*54c0*/  @P3 LDG.E R33, desc[UR46][R2.64] ;  /* 0x0000002e02213981 */ /* 0x020364000c1e1900 */
[----:B-1----:R-:W2:Y:S02]  /*54d0*/  @!P3 LDC R33, c[0x0][0x8a0] ;  /* 0x00022800ff21bb82 */ /* 0x002ea40000000800 */
.L_x_85:
[----:B-----5:R-:W-:Y:S01]  /*54e0*/  FSETP.NEU.AND P3, PT, R35, RZ, PT ;  /* 0x000000ff2300720b */ /* 0x020fe20003f6d000 */
[----:B------:R-:W-:Y:S01]  /*54f0*/  IMAD.U32 R2, RZ, RZ, UR56 ;  /* 0x00000038ff027e24 */ /* 0x000fe2000f8e00ff */
[----:B------:R-:W-:Y:S01]  /*5500*/  SEL R5, RZ, 0xffffffff, P2 ;  /* 0xffffffffff057807 */ /* 0x000fe20001000000 */
[----:B------:R-:W-:Y:S01]  /*5510*/  ULOP3.LUT UR4, UR51, 0x1, URZ, 0x3c, !UPT ;  /* 0x0000000133047892 */ /* 0x000fe2000f8e3cff */
[----:B------:R-:W-:Y:S01]  /*5520*/  @P1 LOP3.LUT P2, RZ, R60, 0xff, RZ, 0xc0, !PT ;  /* 0x000000ff3cff1812 */ /* 0x000fe2000784c0ff */
[----:B------:R-:W-:Y:S01]  /*5530*/  BSSY B1, `(.L_x_86) ;  /* 0x000003d000017945 */ /* 0x000fe20003800000 */
[----:B------:R-:W-:Y:S01]  /*5540*/  @P1 SEL R0, RZ, 0xffffffff, P3 ;  /* 0xffffffffff001807 */ /* 0x000fe20001800000 */
[----:B------:R-:W-:Y:S01]  /*5550*/  IMAD.MOV.U32 R47, RZ, RZ, 0x1 ;  /* 0x00000001ff2f7424 */ /* 0x000fe200078e00ff */
[----:B------:R-:W-:Y:S01]  /*5560*/  LEA R2, R2, UR48, 0x3 ;  /* 0x0000003002027c11 */ /* 0x000fe2000f8e18ff */
[----:B------:R-:W-:Y:S01]  /*5570*/  IMAD.U32 R45, RZ, RZ, UR4 ;  /* 0x00000004ff2d7e24 */ /* 0x000fe2000f8e00ff */
[----:B------:R-:W-:Y:S01]  /*5580*/  @P0 SEL R0, R5, R0, !P2 ;  /* 0x0000000005000207 */ /* 0x000fe20005000000 */
[----:B------:R-:W-:Y:S01]  /*5590*/  IMAD.U32 R46, RZ, RZ, UR56 ;  /* 0x00000038ff2e7e24 */ /* 0x000fe2000f8e00ff */
[C---:B------:R-:W-:Y:S02]  /*55a0*/  LEA R44, R31.reuse, UR48, 0x3 ;  /* 0x000000301f2c7c11 */ /* 0x040fe4000f8e18ff */
[----:B------:R-:W-:Y:S02]  /*55b0*/  CS2R R50, SRZ ;  /* 0x0000000000327805 */ /* 0x000fe4000001ff00 */
[----:B------:R-:W-:Y:S02]  /*55c0*/  @P1 LOP3.LUT R0, R0, 0x1, RZ, 0xc0, !PT ;  /* 0x0000000100001812 */ /* 0x000fe400078ec0ff */
[----:B------:R-:W-:Y:S02]  /*55d0*/  CS2R R48, SRZ ;  /* 0x0000000000307805 */ /* 0x000fe4000001ff00 */
[----:B------:R-:W-:Y:S02]  /*55e0*/  SHF.L.U32 R3, R68, 0x1f, RZ ;  /* 0x0000001f44037819 */ /* 0x000fe400000006ff */
[----:B------:R-:W-:Y:S02]  /*55f0*/  CS2R R42, SRZ ;  /* 0x00000000002a7805 */ /* 0x000fe4000001ff00 */
[----:B------:R-:W-:Y:S02]  /*5600*/  ISETP.NE.U32.OR P5, PT, R0, 0x1, !P1 ;  /* 0x000000010000780c */ /* 0x000fe40004fa5470 */
[----:B------:R-:W-:Y:S02]  /*5610*/  CS2R R40, SRZ ;  /* 0x0000000000287805 */ /* 0x000fe4000001ff00 */
[----:B------:R-:W-:Y:S02]  /*5620*/  PLOP3.LUT P2, PT, PT, PT, UP1, 0x80, 0x8 ;  /* 0x000000000008781c */ /* 0x000fe40003f4f018 */
[----:B------:R-:W-:Y:S02]  /*5630*/  LEA.HI R34, R31, R31, RZ, 0x1 ;  /* 0x0000001f1f227211 */ /* 0x000fe400078f08ff */
[----:B------:R-:W-:Y:S02]  /*5640*/  LOP3.LUT P4, R72, R60, 0xff, RZ, 0xc0, !PT ;  /* 0x000000ff3c487812 */ /* 0x000fe4000788c0ff */
[----:B------:R-:W-:Y:S02]  /*5650*/  SEL R4, RZ, 0xffffffff, P3 ;  /* 0xffffffffff047807 */ /* 0x000fe40001800000 */
[----:B------:R-:W-:Y:S02]  /*5660*/  P2R R74, PR, RZ, 0x20 ;  /* 0x00000020ff4a7803 */ /* 0x000fe40000000000 */
[----:B------:R-:W-:Y:S03]  /*5670*/  @P5 SHF.L.U32 R0, R45, 0x1f, RZ ;  /* 0x0000001f2d005819 */ /* 0x000fe600000006ff */
[----:B------:R-:W-:Y:S01]  /*5680*/  @P2 SEL R4, R5, R4, !P4 ;  /* 0x0000000405042207 */ /* 0x000fe20006000000 */
[----:B------:R1:W3:Y:S03]  /*5690*/  @P5 SYNCS.PHASECHK.TRANS64.TRYWAIT P1, [R2+URZ+0x40], R0 ;  /* 0x00004000020055a7 */ /* 0x0002e600080211ff */
[----:B------:R-:W-:Y:S04]  /*56a0*/  LOP3.LUT R4, R4, 0x1, RZ, 0xc0, !PT ;  /* 0x0000000104047812 */ /* 0x000fe800078ec0ff */
[----:B------:R-:W-:Y:S04]  /*56b0*/  ISETP.NE.U32.AND P2, PT, R4, 0x1, PT ;  /* 0x000000010400780c */ /* 0x000fe80003f45070 */
[----:B------:R-:W-:Y:S01]  /*56c0*/  P2R R76, PR, RZ, 0x4 ;  /* 0x00000004ff4c7803 */ /* 0x000fe20000000000 */
[----:B------:R4:W2:Y:S01]  /*56d0*/  SYNCS.PHASECHK.TRANS64.TRYWAIT P0, [R44+URZ+0xa0], R3 ;  /* 0x0000a0032c0075a7 */ /* 0x0008a200080011ff */
[C---:B-1----:R-:W-:Y:S01]  /*56e0*/  IMAD.SHL.U32 R0, R34.reuse, 0x20, RZ ;  /* 0x0000002022007824 */ /* 0x042fe200078e00ff */
[----:B------:R-:W-:Y:S04]  /*56f0*/  LOP3.LUT R34, R34, 0xffe, RZ, 0xc0, !PT ;  /* 0x00000ffe22227812 */ /* 0x000fe800078ec0ff */
[----:B------:R-:W-:Y:S01]  /*5700*/  LOP3.LUT R0, R0, 0xffffffc0, RZ, 0xc0, !PT ;  /* 0xffffffc000007812 */ /* 0x000fe200078ec0ff */
[----:B------:R-:W-:Y:S04]  /*5710*/  IMAD.IADD R34, R31, 0x1, -R34 ;  /* 0x000000011f227824 */ /* 0x000fe800078e0a22 */
[----:B------:R-:W-:Y:S04]  /*5720*/  IMAD.IADD R0, R32, 0x1, R0 ;  /* 0x0000000120007824 */ /* 0x000fe800078e0200 */
[----:B------:R-:W-:Y:S01]  /*5730*/  IMAD R34, R34, 0x100000, R0 ;  /* 0x0010000022227824 */ /* 0x000fe200078e0200 */
[----:B---3--:R-:W-:Y:S01]  /*5740*/  @P5 SEL R47, RZ, 0x1, !P1 ;  /* 0x00000001ff2f5807 */ /* 0x008fe20004800000 */
[----:B----4-:R-:W-:Y:S06]  /*5750*/  @!P5 BRA `(.L_x_87) ;  /* 0x000000000068d947 */ /* 0x010fec0003800000 */
[----:B------:R-:W-:Y:S01]  /*5760*/  HFMA2 R43, -RZ, RZ, 0, 0 ;  /* 0x00000000ff2b7431 */ /* 0x000fe200000001ff */
[----:B------:R-:W-:Y:S01]  /*5770*/  ISETP.NE.AND P1, PT, R47, RZ, PT ;  /* 0x000000ff2f00720c */ /* 0x000fe20003f25270 */
[----:B------:R-:W-:Y:S01]  /*5780*/  IMAD.U32 R0, RZ, RZ, UR56 ;  /* 0x00000038ff007e24 */ /* 0x000fe2000f8e00ff */
[----:B------:R-:W-:Y:S11]  /*5790*/  BSSY B0, `(.L_x_88) ;  /* 0x0000005000007945 */ /* 0x000ff60003800000 */
[----:B------:R-:W-:Y:S05]  /*57a0*/  @P1 BRA `(.L_x_89) ;  /* 0x00000000000c1947 */ /* 0x000fea0003800000 */
[----:B------:R-:W-:Y:S04]  /*57b0*/  SHF.L.U32 R4, R45, 0x1f, RZ ;  /* 0x0000001f2d047819 */ /* 0x000fe800000006ff */
[----:B------:R-:W1:Y:S02]  /*57c0*/  SYNCS.PHASECHK.TRANS64.TRYWAIT P1, [R2+URZ+0x40], R4 ;  /* 0x00004004020075a7 */ /* 0x000e6400080211ff */
[----:B-1----:R-:W-:Y:S05]  /*57d0*/  @!P1 BRA `(.L_x_90) ;  /* 0x0000001c009c9947 */ /* 0x002fea0003800000 */
.L_x_89:
[----:B------:R-:W-:Y:S05]  /*57e0*/  BSYNC B0 ;  /* 0x0000000000007941 */ /* 0x000fea0003800000 */
.L_x_88:
[----:B------:R-:W-:Y:S01]  /*57f0*/  ISETP.NE.AND P1, PT, R76, RZ, PT ;  /* 0x000000ff4c00720c */ /* 0x000fe20003f25270 */
[----:B------:R-:W-:Y:S01]  /*5800*/  IMAD.MOV.U32 R42, RZ, RZ, RZ ;  /* 0x000000ffff2a7224 */ /* 0x000fe200078e00ff */
[----:B------:R-:W-:Y:S02]  /*5810*/  CS2R R40, SRZ ;  /* 0x0000000000287805 */ /* 0x000fe4000001ff00 */
[----:B------:R-:W-:Y:S02]  /*5820*/  CS2R R50, SRZ ;  /* 0x0000000000327805 */ /* 0x000fe4000001ff00 */
[----:B------:R-:W-:Y:S07]  /*5830*/  CS2R R48, SRZ ;  /* 0x0000000000307805 */ /* 0x000fee000001ff00 */
[----:B-1----:R-:W-:Y:S01]  /*5840*/  @P1 IMAD R2, R0, 0x800, R64 ;  /* 0x0000080000021824 */ /* 0x002fe200078e0240 */
[----:B------:R-:W-:Y:S05]  /*5850*/  @P1 WARPSYNC.ALL ;  /* 0x0000000000001948 */ /* 0x000fea0003800000 */
[----:B------:R-:W-:Y:S01]  /*5860*/  @P1 LEA R2, R2, UR48, 0x1 ;  /* 0x0000003002021c11 */ /* 0x000fe2000f8e08ff */
[----:B------:R-:W-:Y:S04]  /*5870*/  UIADD3 UR5, UPT, UPT, UR56, 0x1, URZ ;  /* 0x0000000138057890 */ /* 0x000fe8000fffe0ff */
[----:B------:R1:W3:Y:S01]  /*5880*/  @P1 LDSM.16.M88.4 R40, [R2+0x200] ;  /* 0x000200000228183b */ /* 0x0002e20000000200 */
[----:B------:R-:W-:Y:S01]  /*5890*/  UISETP.NE.AND UP0, UPT, UR5, 0x3, UPT ;  /* 0x000000030500788c */ /* 0x000fe2000bf05270 */
[----:B------:R-:W-:Y:S03]  /*58a0*/  @P1 IMAD R0, R69, 0x2, R2 ;  /* 0x0000000245001824 */ /* 0x000fe600078e0202 */
[----:B------:R-:W-:Y:S02]  /*58b0*/  USEL UR4, URZ, 0x1, UP0 ;  /* 0x00000001ff047887 */ /* 0x000fe40008000000 */
[----:B------:R1:W4:Y:S01]  /*58c0*/  @P1 LDSM.16.M88.4 R48, [R0+0x200] ;  /* 0x000200000030183b */ /* 0x0003220000000200 */
[----:B------:R-:W-:Y:S03]  /*58d0*/  USEL UR5, UR5, URZ, UP0 ;  /* 0x000000ff05057287 */ /* 0x000fe60008000000 */
[----:B------:R-:W-:Y:S03]  /*58e0*/  LOP3.LUT R45, R45, UR4, RZ, 0x3c, !PT ;  /* 0x000000042d2d7c12 */ /* 0x000fe6000f8e3cff */
[----:B------:R-:W-:Y:S02]  /*58f0*/  IMAD.U32 R46, RZ, RZ, UR5 ;  /* 0x00000005ff2e7e24 */ /* 0x000fe4000f8e00ff */
.L_x_87:
[----:B------:R-:W-:Y:S05]  /*5900*/  BSYNC B1 ;  /* 0x0000000000017941 */ /* 0x000fea0003800000 */
.L_x_86:
[----:B-1----:R-:W-:Y:S04]  /*5910*/  SHF.R.U32.HI R0, RZ, 0x15, R34 ;  /* 0x00000015ff007819 */ /* 0x002fe80000011622 */
[----:B------:R-:W-:Y:S01]  /*5920*/  LOP3.LUT P1, RZ, R0, 0x3, R65, 0x48, !PT ;  /* 0x0000000300ff7812 */ /* 0x000fe20007824841 */
[----:B------:R-:W-:Y:S01]  /*5930*/  @!UPT UIADD3 URZ, UPT, UPT, URZ, URZ, URZ ;  /* 0x000000fffffff290 */ /* 0x000fe2000fffe0ff */
[----:B--2---:R-:W-:Y:S11]  /*5940*/  @P0 BRA `(.L_x_91) ;  /* 0x0000000000080947 */ /* 0x004ff60003800000 */
[----:B------:R-:W1:Y:S02]  /*5950*/  SYNCS.PHASECHK.TRANS64.TRYWAIT P0, [R44+URZ+0xa0], R3 ;  /* 0x0000a0032c0075a7 */ /* 0x000e6400080011ff */
[----:B-1----:R-:W-:Y:S05]  /*5960*/  @!P0 BRA `(.L_x_92) ;  /* 0x0000001c004c8947 */ /* 0x002fea0003800000 */
.L_x_91:
[----:B------:R-:W-:Y:S05]  /*5970*/  @!P1 BRA `(.L_x_93) ;  /* 0x0000000000409947 */ /* 0x000fea0003800000 */
[----:B------:R-:W2:Y:S01]  /*5980*/  LDCU.64 UR8, c[0x4][0x70] ;  /* 0x01000e00ff0877ac */ /* 0x000ea20008000a00 */
[----:B-1----:R-:W-:Y:S01]  /*5990*/  MOV R3, 0x0 ;  /* 0x0000000000037802 */ /* 0x002fe20000000f00 */
[----:B------:R-:W-:Y:S02]  /*59a0*/  HFMA2 R12, -RZ, RZ, 0, 5.9604644775390625e-08 ;  /* 0x00000001ff0c7431 */ /* 0x000fe400000001ff */
[----:B------:R-:W-:Y:S02]  /*59b0*/  IMAD.MOV.U32 R8, RZ, RZ, 0x192 ;  /* 0x00000192ff087424 */ /* 0x000fe400078e00ff */
[----:B------:R-:W-:Y:S01]  /*59c0*/  IMAD.MOV.U32 R13, RZ, RZ, RZ ;  /* 0x000000ffff0d7224 */ /* 0x000fe200078e00ff */
[----:B------:R-:W1:Y:S01]  /*59d0*/  LDCU.64 UR6, c[0x4][0x78] ;  /* 0x01000f00ff0677ac */ /* 0x000e620008000a00 */
[----:B------:R-:W3:Y:S01]  /*59e0*/  LDC.64 R2, c[0x4][R3] ;  /* 0x0100000003027b82 */ /* 0x000ee20000000a00 */
[----:B------:R-:W5:Y:S01]  /*59f0*/  LDCU.64 UR4, c[0x4][0x10] ;  /* 0x01000200ff0477ac */ /* 0x000f620008000a00 */
[----:B--2---:R-:W-:Y:S01]  /*5a00*/  MOV R5, UR9 ;  /* 0x0000000900057c02 */ /* 0x004fe20008000f00 */
[----:B------:R-:W-:Y:S01]  /*5a10*/  IMAD.U32 R4, RZ, RZ, UR8 ;  /* 0x00000008ff047e24 */ /* 0x000fe2000f8e00ff */
[----:B-1----:R-:W-:Y:S01]  /*5a20*/  MOV R7, UR7 ;  /* 0x0000000700077c02 */ /* 0x002fe20008000f00 */
[----:B------:R-:W-:Y:S01]  /*5a30*/  IMAD.U32 R6, RZ, RZ, UR6 ;  /* 0x00000006ff067e24 */ /* 0x000fe2000f8e00ff */
[----:B-----5:R-:W-:Y:S01]  /*5a40*/  MOV R11, UR5 ;  /* 0x00000005000b7c02 */ /* 0x020fe20008000f00 */
[----:B------:R-:W-:Y:S02]  /*5a50*/  IMAD.U32 R10, RZ, RZ, UR4 ;  /* 0x00000004ff0a7e24 */ /* 0x000fe4000f8e00ff */
[----:B------:R-:W-:Y:S07]  /*5a60*/  LEPC R20, `(.L_x_93) ;  /* 0x000000001014794e */ /* 0x000fee0000000000 */
[----:B---34-:R-:W-:Y:S05]  /*5a70*/  CALL.ABS.NOINC R2 ;  /* 0x0000000002007343 */ /* 0x018fea0003c00000 */
.L_x_93:
[----:B-1-3--:R-:W-:Y:S01]  /*5a80*/  SHF.L.U32 R3, R40, 0x10, RZ ;  /* 0x0000001028037819 */ /* 0x00afe200000006ff */
[----:B------:R-:W-:Y:S05]  /*5a90*/  WARPSYNC.ALL ;  /* 0x0000000000007948 */ /* 0x000fea0003800000 */
[----:B------:R-:W-:Y:S01]  /*5aa0*/  R2UR UR4, R34 ;  /* 0x00000000220472ca */ /* 0x000fe200000e0000 */
[----:B------:R-:W-:Y:S01]  /*5ab0*/  BSSY.RECONVERGENT B0, `(.L_x_94) ;  /* 0x0000050000007945 */ /* 0x000fe20003800200 */
[----:B------:R-:W-:Y:S02]  /*5ac0*/  SHF.L.U32 R20, R42, 0x10, RZ ;  /* 0x000000102a147819 */ /* 0x000fe400000006ff */
[----:B------:R-:W-:Y:S02]  /*5ad0*/  SHF.L.U32 R75, R69, 0x1, RZ ;  /* 0x00000001454b7819 */ /* 0x000fe400000006ff */
[----:B------:R-:W-:Y:S07]  /*5ae0*/  ISETP.NE.AND P0, PT, R70, RZ, PT ;  /* 0x000000ff4600720c */ /* 0x000fee0003f05270 */
[----:B------:R-:W1:Y:S02]  /*5af0*/  LDTM.16dp256bit.x4 R4, tmem[UR4] ;  /* 0x00000004000479ee */ /* 0x000e640008120000 */
[C---:B-1----:R-:W-:Y:S01]  /*5b00*/  FMUL R0, R33.reuse, R4 ;  /* 0x0000000421007220 */ /* 0x042fe20000400000 */
[----:B------:R-:W-:Y:S01]  /*5b10*/  LOP3.LUT R4, R40, 0xffff0000, RZ, 0xc0, !PT ;  /* 0xffff000028047812 */ /* 0x000fe200078ec0ff */
[----:B------:R-:W-:Y:S01]  /*5b20*/  FMUL R2, R33, R5 ;  /* 0x0000000521027220 */ /* 0x000fe20000400000 */
[----:B------:R-:W-:Y:S01]  /*5b30*/  SHF.L.U32 R5, R41, 0x10, RZ ;  /* 0x0000001029057819 */ /* 0x000fe200000006ff */
[----:B------:R-:W-:Y:S01]  /*5b40*/  FFMA R0, R35, R3, R0 ;  /* 0x0000000323007223 */ /* 0x000fe20000000000 */
[----:B------:R-:W-:Y:S01]  /*5b50*/  FMUL R3, R33, R6 ;  /* 0x0000000621037220 */ /* 0x000fe20000400000 */
[----:B------:R-:W-:Y:S01]  /*5b60*/  LOP3.LUT R6, R41, 0xffff0000, RZ, 0xc0, !PT ;  /* 0xffff000029067812 */ /* 0x000fe200078ec0ff */
[----:B------:R-:W-:Y:S01]  /*5b70*/  FFMA R2, R35, R4, R2 ;  /* 0x0000000423027223 */ /* 0x000fe20000000002 */
[----:B------:R-:W-:Y:S01]  /*5b80*/  FMUL R7, R33, R7 ;  /* 0x0000000721077220 */ /* 0x000fe20000400000 */
[----:B------:R-:W-:Y:S01]  /*5b90*/  FFMA R3, R35, R5, R3 ;  /* 0x0000000523037223 */ /* 0x000fe20000000003 */
[C---:B------:R-:W-:Y:S01]  /*5ba0*/  FMUL R4, R33.reuse, R8 ;  /* 0x0000000821047220 */ /* 0x040fe20000400000 */
[----:B------:R-:W-:Y:S01]  /*5bb0*/  FMUL R5, R33, R9 ;  /* 0x0000000921057220 */ /* 0x000fe20000400000 */
[----:B------:R-:W-:Y:S01]  /*5bc0*/  F2FP.BF16.F32.PACK_AB R36, R2, R0 ;  /* 0x000000000224723e */ /* 0x000fe200000010ff */
[C---:B------:R-:W-:Y:S01]  /*5bd0*/  FFMA R7, R35.reuse, R6, R7 ;  /* 0x0000000623077223 */ /* 0x040fe20000000007 */
[----:B------:R-:W-:Y:S01]  /*5be0*/  LOP3.LUT R0, R42, 0xffff0000, RZ, 0xc0, !PT ;  /* 0xffff00002a007812 */ /* 0x000fe200078ec0ff */
[----:B------:R-:W-:Y:S01]  /*5bf0*/  FFMA R4, R35, R20, R4 ;  /* 0x0000001423047223 */ /* 0x000fe20000000004 */
[----:B------:R-:W-:Y:S01]  /*5c00*/  SHF.L.U32 R2, R43, 0x10, RZ ;  /* 0x000000102b027819 */ /* 0x000fe200000006ff */
[----:B------:R-:W-:Y:S01]  /*5c10*/  FMUL R6, R33, R10 ;  /* 0x0000000a21067220 */ /* 0x000fe20000400000 */
[----:B------:R-:W-:Y:S01]  /*5c20*/  F2FP.BF16.F32.PACK_AB R37, R7, R3 ;  /* 0x000000030725723e */ /* 0x000fe200000010ff */
[----:B------:R-:W-:Y:S01]  /*5c30*/  FFMA R5, R35, R0, R5 ;  /* 0x0000000023057223 */ /* 0x000fe20000000005 */
[----:B------:R-:W-:Y:S01]  /*5c40*/  LOP3.LUT R3, R43, 0xffff0000, RZ, 0xc0, !PT ;  /* 0xffff00002b037812 */ /* 0x000fe200078ec0ff */
[----:B------:R-:W-:Y:S01]  /*5c50*/  FFMA R6, R35, R2, R6 ;  /* 0x0000000223067223 */ /* 0x000fe20000000006 */
[C---:B----4-:R-:W-:Y:S01]  /*5c60*/  SHF.L.U32 R7, R48.reuse, 0x10, RZ ;  /* 0x0000001030077819 */ /* 0x050fe200000006ff */
[C---:B------:R-:W-:Y:S01]  /*5c70*/  FMUL R11, R33.reuse, R11 ;  /* 0x0000000b210b7220 */ /* 0x040fe20000400000 */
[----:B------:R-:W-:Y:S01]  /*5c80*/  LOP3.LUT R0, R48, 0xffff0000, RZ, 0xc0, !PT ;  /* 0xffff000030007812 */ /* 0x000fe200078ec0ff */
[----:B------:R-:W-:Y:S01]  /*5c90*/  FMUL R8, R33, R12 ;  /* 0x0000000c21087220 */ /* 0x000fe20000400000 */
[----:B------:R-:W-:Y:S01]  /*5ca0*/  SHF.L.U32 R2, R49, 0x10, RZ ;  /* 0x0000001031027819 */ /* 0x000fe200000006ff */
[----:B------:R-:W-:Y:S01]  /*5cb0*/  FMUL R9, R33, R13 ;  /* 0x0000000d21097220 */ /* 0x000fe20000400000 */
[----:B------:R-:W-:Y:S01]  /*5cc0*/  F2FP.BF16.F32.PACK_AB R38, R5, R4 ;  /* 0x000000040526723e */ /* 0x000fe200000010ff */
[C---:B------:R-:W-:Y:S01]  /*5cd0*/  FFMA R11, R35.reuse, R3, R11 ;  /* 0x00000003230b7223 */ /* 0x040fe2000000000b */
[----:B------:R-:W-:Y:S01]  /*5ce0*/  MOV R5, UR56 ;  /* 0x0000003800057c02 */ /* 0x000fe20008000f00 */
[----:B------:R-:W-:Y:S01]  /*5cf0*/  FFMA R8, R35, R7, R8 ;  /* 0x0000000723087223 */ /* 0x000fe20000000008 */
[----:B------:R-:W-:Y:S01]  /*5d00*/  SHF.L.U32 R3, R51, 0x10, RZ ;  /* 0x0000001033037819 */ /* 0x000fe200000006ff */
[----:B------:R-:W-:Y:S01]  /*5d10*/  FFMA R9, R35, R0, R9 ;  /* 0x0000000023097223 */ /* 0x000fe20000000009 */
[----:B------:R-:W-:Y:S01]  /*5d20*/  LOP3.LUT R0, R49, 0xffff0000, RZ, 0xc0, !PT ;  /* 0xffff000031007812 */ /* 0x000fe200078ec0ff */
[----:B------:R-:W-:Y:S01]  /*5d30*/  FMUL R10, R33, R14 ;  /* 0x0000000e210a7220 */ /* 0x000fe20000400000 */
[----:B------:R-:W-:Y:S01]  /*5d40*/  LOP3.LUT R4, R51, 0xffff0000, RZ, 0xc0, !PT ;  /* 0xffff000033047812 */ /* 0x000fe200078ec0ff */
[C---:B------:R-:W-:Y:S01]  /*5d50*/  FMUL R15, R33.reuse, R15 ;  /* 0x0000000f210f7220 */ /* 0x040fe20000400000 */
[----:B------:R-:W-:Y:S01]  /*5d60*/  FMUL R12, R33, R16 ;  /* 0x00000010210c7220 */ /* 0x000fe20000400000 */
[C---:B------:R-:W-:Y:S01]  /*5d70*/  FFMA R10, R35.reuse, R2, R10 ;  /* 0x00000002230a7223 */ /* 0x040fe2000000000a */
[C---:B------:R-:W-:Y:S01]  /*5d80*/  LOP3.LUT R2, R50.reuse, 0xffff0000, RZ, 0xc0, !PT ;  /* 0xffff000032027812 */ /* 0x040fe200078ec0ff */
[----:B------:R-:W-:Y:S01]  /*5d90*/  FFMA R15, R35, R0, R15 ;  /* 0x00000000230f7223 */ /* 0x000fe2000000000f */
[----:B------:R-:W-:Y:S01]  /*5da0*/  SHF.L.U32 R0, R50, 0x10, RZ ;  /* 0x0000001032007819 */ /* 0x000fe200000006ff */
[C---:B------:R-:W-:Y:S01]  /*5db0*/  FMUL R13, R33.reuse, R17 ;  /* 0x00000011210d7220 */ /* 0x040fe20000400000 */
[C---:B------:R-:W-:Y:S01]  /*5dc0*/  FMUL R14, R33.reuse, R18 ;  /* 0x00000012210e7220 */ /* 0x040fe20000400000 */
[----:B------:R-:W-:Y:S01]  /*5dd0*/  FMUL R19, R33, R19 ;  /* 0x0000001321137220 */ /* 0x000fe20000400000 */
[----:B------:R-:W-:Y:S01]  /*5de0*/  LEA R5, R5, R64, 0xb ;  /* 0x0000004005057211 */ /* 0x000fe200078e58ff */
[C---:B------:R-:W-:Y:S01]  /*5df0*/  FFMA R12, R35.reuse, R0, R12 ;  /* 0x00000000230c7223 */ /* 0x040fe2000000000c */
[C---:B------:R-:W-:Y:S01]  /*5e00*/  FFMA R13, R35.reuse, R2, R13 ;  /* 0x00000002230d7223 */ /* 0x040fe2000000000d */
[C---:B------:R-:W-:Y:S01]  /*5e10*/  FFMA R14, R35.reuse, R3, R14 ;  /* 0x00000003230e7223 */ /* 0x040fe2000000000e */
[----:B------:R-:W-:Y:S01]  /*5e20*/  FFMA R19, R35, R4, R19 ;  /* 0x0000000423137223 */ /* 0x000fe20000000013 */
[----:B------:R-:W-:Y:S02]  /*5e30*/  F2FP.BF16.F32.PACK_AB R39, R11, R6 ;  /* 0x000000060b27723e */ /* 0x000fe400000010ff */
[----:B------:R-:W-:Y:S02]  /*5e40*/  LEA R5, R5, UR48, 0x1 ;  /* 0x0000003005057c11 */ /* 0x000fe4000f8e08ff */
[----:B------:R-:W-:Y:S02]  /*5e50*/  F2FP.BF16.F32.PACK_AB R8, R9, R8 ;  /* 0x000000080908723e */ /* 0x000fe400000010ff */
[----:B------:R-:W-:Y:S01]  /*5e60*/  F2FP.BF16.F32.PACK_AB R9, R15, R10 ;  /* 0x0000000a0f09723e */ /* 0x000fe200000010ff */
[----:B------:R1:W-:Y:S01]  /*5e70*/  STSM.16.M88.4 [R5+0x200], R36 ;  /* 0x0002002405007844 */ /* 0x0003e20000000200 */
[----:B------:R-:W-:Y:S02]  /*5e80*/  F2FP.BF16.F32.PACK_AB R10, R13, R12 ;  /* 0x0000000c0d0a723e */ /* 0x000fe400000010ff */
[----:B------:R-:W-:Y:S02]  /*5e90*/  F2FP.BF16.F32.PACK_AB R11, R19, R14 ;  /* 0x0000000e130b723e */ /* 0x000fe400000010ff */
[----:B------:R-:W-:Y:S05]  /*5ea0*/  IADD3 R0, PT, PT, R75, 0x200, R5 ;  /* 0x000002004b007810 */ /* 0x000fea0007ffe005 */
[----:B------:R1:W-:Y:S01]  /*5eb0*/  STSM.16.M88.4 [R0], R8 ;  /* 0x0000000800007844 */ /* 0x0003e20000000200 */
[----:B------:R-:W-:Y:S01]  /*5ec0*/  @!PT LDS RZ, [RZ] ;  /* 0x00000000fffff984 */ /* 0x000fe20000000800 */
[----:B------:R-:W-:Y:S01]  /*5ed0*/  @!PT LDS RZ, [RZ] ;  /* 0x00000000fffff984 */ /* 0x000fe20000000800 */
[----:B------:R-:W-:Y:S01]  /*5ee0*/  @!PT LDS RZ, [RZ] ;  /* 0x00000000fffff984 */ /* 0x000fe20000000800 */
[----:B------:R-:W-:Y:S01]  /*5ef0*/  @!PT LDS RZ, [RZ] ;  /* 0x00000000fffff984 */ /* 0x000fe20000000800 */
[----:B------:R2:W-:Y:S07]  /*5f00*/  MEMBAR.ALL.CTA ;  /* 0x0000000000007992 */ /* 0x0005ee0000008000 */
[----:B--2---:R-:W2:Y:S02]  /*5f10*/  FENCE.VIEW.ASYNC.S ;  /* 0x00000000000073c6 */ /* 0x004ea40000000000 */
[----:B--2---:R-:W-:Y:S06]  /*5f20*/  BAR.SYNC.DEFER_BLOCKING 0x1, 0x80 ;  /* 0x0042000000007b1d */ /* 0x004fec0000010000 */
[----:B------:R-:W-:Y:S05]  /*5f30*/  @P0 BRA `(.L_x_95) ;  /* 0x00000000001c0947 */ /* 0x000fea0003800000 */
[----:B------:R-:W-:Y:S02]  /*5f40*/  UIADD3 UR6, UP0, UPT, UR54, 0x680, URZ ;  /* 0x0000068036067890 */ /* 0x000fe4000ff1e0ff */
[----:B------:R-:W-:Y:S02]  /*5f50*/  ULEA UR4, UR56, UR48, 0xc ;  /* 0x0000003038047291 */ /* 0x000fe4000f8e60ff */
[----:B------:R-:W-:Y:S02]  /*5f60*/  UIADD3.X UR7, UPT, UPT, URZ, UR55, URZ, UP0, !UPT ;  /* 0x00000037ff077290 */ /* 0x000fe400087fe4ff */
[----:B------:R-:W-:Y:S01]  /*5f70*/  UIADD3 UR40, UPT, UPT, UR4, 0x200, URZ ;  /* 0x0000020004287890 */ /* 0x000fe2000fffe0ff */
[----:B------:R-:W-:Y:S08]  /*5f80*/  UMOV UR43, UR36 ;  /* 0x00000024002b7c82 */ /* 0x000ff00008000000 */
[----:B------:R2:W-:Y:S02]  /*5f90*/  UTMASTG.3D [UR40], [UR6] ;  /* 0x00000028060073b5 */ /* 0x0005e40008010000 */
[----:B--2---:R0:W-:Y:S02]  /*5fa0*/  UTMACMDFLUSH ;  /* 0x00000000000079b7 */ /* 0x0041e40000000000 */
.L_x_95:
[----:B------:R-:W-:Y:S05]  /*5fb0*/  BSYNC.RECONVERGENT B0 ;  /* 0x0000000000007941 */ /* 0x000fea0003800200 */
.L_x_94:
[----:B------:R-:W-:Y:S01]  /*5fc0*/  UIADD3 UR40, UPT, UPT, UR56, 0x1, URZ ;  /* 0x0000000138287890 */ /* 0x000fe2000fffe0ff */
[----:B------:R-:W-:Y:S03]  /*5fd0*/  BSSY.RECONVERGENT B0, `(.L_x_96) ;  /* 0x0000005000007945 */ /* 0x000fe60003800200 */
[----:B------:R-:W-:Y:S04]  /*5fe0*/  UISETP.NE.AND UP0, UPT, UR40, 0x3, UPT ;  /* 0x000000032800788c */ /* 0x000fe8000bf05270 */
[----:B------:R-:W-:Y:S01]  /*5ff0*/  USEL UR43, UR40, URZ, UP0 ;  /* 0x000000ff282b7287 */ /* 0x000fe20008000000 */
[----:B------:R-:W-:Y:S11]  /*6000*/  @P0 BRA `(.L_x_97) ;  /* 0x0000000000040947 */ /* 0x000ff60003800000 */
[----:B------:R-:W-:Y:S04]  /*6010*/  DEPBAR.LE SB0, 0x1 ;  /* 0x000080400000791a */ /* 0x000fe80000000000 */
.L_x_97:
[----:B------:R-:W-:Y:S05]  /*6020*/  BSYNC.RECONVERGENT B0 ;  /* 0x0000000000007941 */ /* 0x000fea0003800200 */
.L_x_96:
[----:B------:R-:W-:Y:S01]  /*6030*/  BAR.SYNC.DEFER_BLOCKING 0x1, 0x80 ;  /* 0x0042000000007b1d */ /* 0x000fe20000010000 */
[----:B------:R-:W-:Y:S01]  /*6040*/  ISETP.NE.AND P1, PT, R74, RZ, PT ;  /* 0x000000ff4a00720c */ /* 0x000fe20003f25270 */
[----:B------:R-:W-:Y:S01]  /*6050*/  UISETP.NE.AND UP0, UPT, UR50, URZ, UPT ;  /* 0x000000ff3200728c */ /* 0x000fe2000bf05270 */
[----:B------:R-:W-:Y:S11]  /*6060*/  LEA R2, R46, UR48, 0x3 ;  /* 0x000000302e027c11 */ /* 0x000ff6000f8e18ff */
[----:B------:R-:W-:Y:S01]  /*6070*/  @P1 SHF.L.U32 R3, R45, 0x1f, RZ ;  /* 0x0000001f2d031819 */ /* 0x000fe200000006ff */
[----:B------:R-:W-:Y:S06]  /*6080*/  BRA.U !UP0, `(.L_x_98) ;  /* 0x0000000108247547 */ /* 0x000fec000b800000 */
[----:B------:R-:W-:Y:S01]  /*6090*/  IMAD.U32 R4, RZ, RZ, UR49 ;  /* 0x00000031ff047e24 */ /* 0x000fe2000f8e00ff */
[----:B-1----:R-:W-:Y:S01]  /*60a0*/  MOV R0, UR37 ;  /* 0x0000002500007c02 */ /* 0x002fe20008000f00 */
[----:B------:R-:W-:Y:S03]  /*60b0*/  UIADD3 UR49, UPT, UPT, UR49, 0x1, URZ ;  /* 0x0000000131317890 */ /* 0x000fe6000fffe0ff */
[----:B------:R-:W-:Y:S01]  /*60c0*/  @P1 LEA R4, R4, UR48, 0x3 ;  /* 0x0000003004041c11 */ /* 0x000fe2000f8e18ff */
[----:B------:R-:W-:Y:S04]  /*60d0*/  UISETP.NE.AND UP0, UPT, UR49, 0x3, UPT ;  /* 0x000000033100788c */ /* 0x000fe8000bf05270 */
[----:B------:R-:W-:Y:S01]  /*60e0*/  @P1 VIADD R4, R4, 0x58 ;  /* 0x0000005804041836 */ /* 0x000fe20000000000 */
[----:B------:R-:W-:Y:S04]  /*60f0*/  USEL UR49, UR49, URZ, UP0 ;  /* 0x000000ff31317287 */ /* 0x000fe80008000000 */
[----:B------:R-:W-:Y:S04]  /*6100*/  @P1 PRMT R0, R0, 0x654, R4 ;  /* 0x0000065400001816 */ /* 0x000fe80000000004 */
[----:B------:R2:W-:Y:S04]  /*6110*/  @P1 SYNCS.ARRIVE.TRANS64.RED.A1T0 RZ, [R0+URZ], RZ ;  /* 0x000000ff00ff19a7 */ /* 0x0005e800081004ff */
.L_x_98:
[----:B------:R-:W3:Y:S01]  /*6120*/  @P1 SYNCS.PHASECHK.TRANS64.TRYWAIT P0, [R2+URZ+0x40], R3 ;  /* 0x00004003020015a7 */ /* 0x000ee200080011ff */
[----:B------:R-:W-:Y:S01]  /*6130*/  BSSY B1, `(.L_x_99) ;  /* 0x0000013000017945 */ /* 0x000fe20003800000 */
[----:B---3--:R-:W-:Y:S03]  /*6140*/  @P1 SEL R47, RZ, 0x1, !P0 ;  /* 0x00000001ff2f1807 */ /* 0x008fe60004000000 */
[----:B------:R-:W-:Y:S05]  /*6150*/  @!P1 BRA `(.L_x_100) ;  /* 0x0000000000409947 */ /* 0x000fea0003800000 */
[----:B------:R-:W-:Y:S01]  /*6160*/  ISETP.NE.AND P1, PT, R76, RZ, PT ;  /* 0x000000ff4c00720c */ /* 0x000fe20003f25270 */
[----:B------:R-:W-:Y:S01]  /*6170*/  BSSY B0, `(.L_x_101) ;  /* 0x0000009000007945 */ /* 0x000fe20003800000 */
[----:B------:R-:W-:Y:S11]  /*6180*/  ISETP.NE.AND P0, PT, R47, RZ, PT ;  /* 0x000000ff2f00720c */ /* 0x000ff60003f05270 */
[----:B------:R-:W-:Y:S05]  /*6190*/  @P1 IMAD R3, R46, 0x800, R64 ;  /* 0x000008002e031824 */ /* 0x000fea00078e0240 */
[----:B------:R-:W-:Y:S05]  /*61a0*/  @P1 LEA R3, R3, UR48, 0x1 ;  /* 0x0000003003031c11 */ /* 0x000fea000f8e08ff */
[----:B-12---:R-:W-:Y:S01]  /*61b0*/  @P1 IMAD.IADD R0, R75, 0x1, R3 ;  /* 0x000000014b001824 */ /* 0x006fe200078e0203 */
[----:B------:R-:W-:Y:S06]  /*61c0*/  @P0 BRA `(.L_x_102) ;  /* 0x00000000000c0947 */ /* 0x000fec0003800000 */
[----:B------:R-:W-:Y:S04]  /*61d0*/  SHF.L.U32 R45, R45, 0x1f, RZ ;  /* 0x0000001f2d2d7819 */ /* 0x000fe800000006ff */
[----:B------:R-:W1:Y:S02]  /*61e0*/  SYNCS.PHASECHK.TRANS64.TRYWAIT P0, [R2+URZ+0x40], R45 ;  /* 0x0000402d020075a7 */ /* 0x000e6400080011ff */
[----:B-1----:R-:W-:Y:S05]  /*61f0*/  @!P0 BRA `(.L_x_103) ;  /* 0x00000014003c8947 */ /* 0x002fea0003800000 */
.L_x_102:
[----:B------:R-:W-:Y:S05]  /*6200*/  BSYNC B0 ;  /* 0x0000000000007941 */ /* 0x000fea0003800000 */
.L_x_101:
[----:B------:R-:W-:Y:S11]  /*6210*/  ISETP.NE.AND P0, PT, R76, RZ, PT ;  /* 0x000000ff4c00720c */ /* 0x000ff60003f05270 */
[----:B------:R-:W-:Y:S02]  /*6220*/  @!UPT UIADD3 URZ, UPT, UPT, URZ, URZ, URZ ;  /* 0x000000fffffff290 */ /* 0x000fe4000fffe0ff */
[----:B------:R-:W-:Y:S05]  /*6230*/  @P0 WARPSYNC.ALL ;  /* 0x0000000000000948 */ /* 0x000fea0003800000 */
[----:B------:R3:W4:Y:S04]  /*6240*/  @P0 LDSM.16.M88.4 R40, [R3+0x200] ;  /* 0x000200000328083b */ /* 0x0007280000000200 */
[----:B------:R3:W2:Y:S02]  /*6250*/  @P0 LDSM.16.M88.4 R48, [R0+0x200] ;  /* 0x000200000030083b */ /* 0x0006a40000000200 */
.L_x_100:
[----:B------:R-:W-:Y:S05]  /*6260*/  BSYNC B1 ;  /* 0x0000000000017941 */ /* 0x000fea0003800000 */
.L_x_99:
[----:B-123--:R-:W-:Y:S05]  /*6270*/  VIADD R0, R34, 0x20 ;  /* 0x0000002022007836 */ /* 0x00efea0000000000 */
[----:B------:R-:W-:Y:S04]  /*6280*/  SHF.R.U32.HI R0, RZ, 0x15, R0 ;  /* 0x00000015ff007819 */ /* 0x000fe80000011600 */
[----:B------:R-:W-:Y:S11]  /*6290*/  LOP3.LUT P0, RZ, R0, 0x3, R65, 0x48, !PT ;  /* 0x0000000300ff7812 */ /* 0x000ff60007804841 */
[----:B------:R-:W-:Y:S02]  /*62a0*/  @!UPT UIADD3 URZ, UPT, UPT, URZ, URZ, URZ ;  /* 0x000000fffffff290 */ /* 0x000fe4000fffe0ff */
[----:B------:R-:W-:Y:S05]  /*62b0*/  @!P0 BRA `(.L_x_104) ;  /* 0x0000000000408947 */ /* 0x000fea0003800000 */
[----:B------:R-:W1:Y:S01]  /*62c0*/  LDCU.64 UR8, c[0x4][0x70] ;  /* 0x01000e00ff0877ac */ /* 0x000e620008000a00 */
[----:B------:R-:W-:Y:S01]  /*62d0*/  MOV R3, 0x0 ;  /* 0x0000000000037802 */ /* 0x000fe20000000f00 */
[----:B------:R-:W-:Y:S02]  /*62e0*/  HFMA2 R12, -RZ, RZ, 0, 5.9604644775390625e-08 ;  /* 0x00000001ff0c7431 */ /* 0x000fe400000001ff */
[----:B------:R-:W-:Y:S02]  /*62f0*/  IMAD.MOV.U32 R8, RZ, RZ, 0x192 ;  /* 0x00000192ff087424 */ /* 0x000fe400078e00ff */
[----:B------:R-:W-:Y:S01]  /*6300*/  IMAD.MOV.U32 R13, RZ, RZ, RZ ;  /* 0x000000ffff0d7224 */ /* 0x000fe200078e00ff */
[----:B------:R-:W2:Y:S01]  /*6310*/  LDCU.64 UR6, c[0x4][0x78] ;  /* 0x01000f00ff0677ac */ /* 0x000ea20008000a00 */
[----:B------:R-:W3:Y:S01]  /*6320*/  LDC.64 R2, c[0x4][R3] ;  /* 0x0100000003027b82 */ /* 0x000ee20000000a00 */
[----:B------:R-:W5:Y:S01]  /*6330*/  LDCU.64 UR4, c[0x4][0x10] ;  /* 0x01000200ff0477ac */ /* 0x000f620008000a00 */
[----:B-1----:R-:W-:Y:S01]  /*6340*/  MOV R5, UR9 ;  /* 0x0000000900057c02 */ /* 0x002fe20008000f00 */
[----:B------:R-:W-:Y:S01]  /*6350*/  IMAD.U32 R4, RZ, RZ, UR8 ;  /* 0x00000008ff047e24 */ /* 0x000fe2000f8e00ff */
[----:B--2---:R-:W-:Y:S01]  /*6360*/  MOV R7, UR7 ;  /* 0x0000000700077c02 */ /* 0x004fe20008000f00 */
[----:B------:R-:W-:Y:S01]  /*6370*/  IMAD.U32 R6, RZ, RZ, UR6 ;  /* 0x00000006ff067e24 */ /* 0x000fe2000f8e00ff */
[----:B-----5:R-:W-:Y:S01]  /*6380*/  MOV R11, UR5 ;  /* 0x00000005000b7c02 */ /* 0x020fe20008000f00 */
[----:B------:R-:W-:Y:S02]  /*6390*/  IMAD.U32 R10, RZ, RZ, UR4 ;  /* 0x00000004ff0a7e24 */ /* 0x000fe4000f8e00ff */
[----:B------:R-:W-:Y:S07]  /*63a0*/  LEPC R20, `(.L_x_104) ;  /* 0x000000001014794e */ /* 0x000fee0000000000 */
[----:B---34-:R-:W-:Y:S05]  /*63b0*/  CALL.ABS.NOINC R2 ;  /* 0x0000000002007343 */ /* 0x018fea0003c00000 */
.L_x_104:
[----:B------:R-:W-:Y:S01]  /*63c0*/  ISETP.NE.AND P0, PT, R70, RZ, PT ;  /* 0x000000ff4600720c */ /* 0x000fe20003f05270 */
[----:B------:R-:W-:Y:S05]  /*63d0*/  WARPSYNC.ALL ;  /* 0x0000000000007948 */ /* 0x000fea0003800000 */
[----:B------:R-:W-:Y:S01]  /*63e0*/  R2UR UR4, R34 ;  /* 0x00000000220472ca */ /* 0x000fe200000e0000 */
[----:B------:R-:W-:Y:S01]  /*63f0*/  BSSY.RECONVERGENT B0, `(.L_x_105) ;  /* 0x0000056000007945 */ /* 0x000fe20003800200 */
[C---:B----4-:R-:W-:Y:S02]  /*6400*/  SHF.L.U32 R20, R40.reuse, 0x10, RZ ;  /* 0x0000001028147819 */ /* 0x050fe400000006ff */
[----:B------:R-:W-:Y:S02]  /*6410*/  LOP3.LUT R21, R40, 0xffff0000, RZ, 0xc0, !PT ;  /* 0xffff000028157812 */ /* 0x000fe400078ec0ff */
[C---:B------:R-:W-:Y:S02]  /*6420*/  SHF.L.U32 R34, R41.reuse, 0x10, RZ ;  /* 0x0000001029227819 */ /* 0x040fe400000006ff */
[----:B------:R-:W-:Y:S02]  /*6430*/  R2UR UR5, R44 ;  /* 0x000000002c0572ca */ /* 0x000fe400000e0000 */
[----:B------:R-:W-:Y:S02]  /*6440*/  LOP3.LUT R36, R41, 0xffff0000, RZ, 0xc0, !PT ;  /* 0xffff000029247812 */ /* 0x000fe400078ec0ff */
[C---:B------:R-:W-:Y:S01]  /*6450*/  SHF.L.U32 R37, R42.reuse, 0x10, RZ ;  /* 0x000000102a257819 */ /* 0x040fe200000006ff */
[----:B------:R-:W1:Y:S01]  /*6460*/  LDTM.16dp256bit.x4 R4, tmem[UR4+0x20] ;  /* 0x00002004000479ee */ /* 0x000e620008120000 */
[----:B------:R-:W-:Y:S01]  /*6470*/  LOP3.LUT R38, R42, 0xffff0000, RZ, 0xc0, !PT ;  /* 0xffff00002a267812 */ /* 0x000fe200078ec0ff */
[----:B------:R-:W-:Y:S01]  /*6480*/  NOP ;  /* 0x0000000000007918 */ /* 0x000fe20000000000 */
[C---:B------:R-:W-:Y:S02]  /*6490*/  SHF.L.U32 R39, R43.reuse, 0x10, RZ ;  /* 0x000000102b277819 */ /* 0x040fe400000006ff */
[----:B------:R-:W-:Y:S02]  /*64a0*/  LOP3.LUT R40, R43, 0xffff0000, RZ, 0xc0, !PT ;  /* 0xffff00002b287812 */ /* 0x000fe400078ec0ff */
[C---:B------:R-:W-:Y:S01]  /*64b0*/  SHF.L.U32 R41, R48.reuse, 0x10, RZ ;  /* 0x0000001030297819 */ /* 0x040fe200000006ff */
[----:B------:R-:W-:Y:S01]  /*64c0*/  UIADD3 UR5, UPT, UPT, UR5, 0xc0, URZ ;  /* 0x000000c005057890 */ /* 0x000fe2000fffe0ff */
[----:B------:R-:W-:Y:S02]  /*64d0*/  LOP3.LUT R42, R48, 0xffff0000, RZ, 0xc0, !PT ;  /* 0xffff0000302a7812 */ /* 0x000fe400078ec0ff */
[C---:B------:R-:W-:Y:S01]  /*64e0*/  SHF.L.U32 R43, R49.reuse, 0x10, RZ ;  /* 0x00000010312b7819 */ /* 0x040fe200000006ff */
[----:B------:R-:W-:Y:S01]  /*64f0*/  UPRMT UR5, UR37, 0x654, UR5 ;  /* 0x0000065425057896 */ /* 0x000fe20008000005 */
[----:B------:R-:W-:Y:S02]  /*6500*/  LOP3.LUT R44, R49, 0xffff0000, RZ, 0xc0, !PT ;  /* 0xffff0000312c7812 */ /* 0x000fe400078ec0ff */
[C---:B------:R-:W-:Y:S02]  /*6510*/  SHF.L.U32 R45, R50.reuse, 0x10, RZ ;  /* 0x00000010322d7819 */ /* 0x040fe400000006ff */
[----:B------:R-:W-:Y:S02]  /*6520*/  LOP3.LUT R46, R50, 0xffff0000, RZ, 0xc0, !PT ;  /* 0xffff0000322e7812 */ /* 0x000fe400078ec0ff */
[C---:B------:R-:W-:Y:S02]  /*6530*/  SHF.L.U32 R47, R51.reuse, 0x10, RZ ;  /* 0x00000010332f7819 */ /* 0x040fe400000006ff */
[----:B-1----:R-:W-:Y:S01]  /*6540*/  SYNCS.ARRIVE.TRANS64.RED.A1T0 RZ, [UR5], RZ ;  /* 0x000000ffffff79a7 */ /* 0x002fe20008100405 */
[----:B------:R-:W-:Y:S01]  /*6550*/  LOP3.LUT R48, R51, 0xffff0000, RZ, 0xc0, !PT ;  /* 0xffff000033307812 */ /* 0x000fe200078ec0ff */
[C---:B------:R-:W-:Y:S01]  /*6560*/  FMUL R4, R33.reuse, R4 ;  /* 0x0000000421047220 */ /* 0x040fe20000400000 */
[C---:B------:R-:W-:Y:S01]  /*6570*/  FMUL R5, R33.reuse, R5 ;  /* 0x0000000521057220 */ /* 0x040fe20000400000 */
[C---:B------:R-:W-:Y:S01]  /*6580*/  FMUL R6, R33.reuse, R6 ;  /* 0x0000000621067220 */ /* 0x040fe20000400000 */
[----:B------:R-:W-:Y:S01]  /*6590*/  FMUL R7, R33, R7 ;  /* 0x0000000721077220 */ /* 0x000fe20000400000 */
[C---:B------:R-:W-:Y:S01]  /*65a0*/  FFMA R4, R35.reuse, R20, R4 ;  /* 0x0000001423047223 */ /* 0x040fe20000000004 */
[C---:B------:R-:W-:Y:S01]  /*65b0*/  FFMA R5, R35.reuse, R21, R5 ;  /* 0x0000001523057223 */ /* 0x040fe20000000005 */
[C---:B------:R-:W-:Y:S01]  /*65c0*/  FFMA R6, R35.reuse, R34, R6 ;  /* 0x0000002223067223 */ /* 0x040fe20000000006 */
[----:B------:R-:W-:Y:S01]  /*65d0*/  FFMA R7, R35, R36, R7 ;  /* 0x0000002423077223 */ /* 0x000fe20000000007 */
[C---:B------:R-:W-:Y:S01]  /*65e0*/  FMUL R8, R33.reuse, R8 ;  /* 0x0000000821087220 */ /* 0x040fe20000400000 */
[----:B------:R-:W-:Y:S01]  /*65f0*/  FMUL R9, R33, R9 ;  /* 0x0000000921097220 */ /* 0x000fe20000400000 */
[----:B------:R-:W-:Y:S01]  /*6600*/  F2FP.BF16.F32.PACK_AB R4, R5, R4 ;  /* 0x000000040504723e */ /* 0x000fe200000010ff */
[----:B------:R-:W-:Y:S01]  /*6610*/  FMUL R10, R33, R10 ;  /* 0x0000000a210a7220 */ /* 0x000fe20000400000 */
[----:B------:R-:W-:Y:S01]  /*6620*/  F2FP.BF16.F32.PACK_AB R5, R7, R6 ;  /* 0x000000060705723e */ /* 0x000fe200000010ff */
[C---:B------:R-:W-:Y:S01]  /*6630*/  FFMA R8, R35.reuse, R37, R8 ;  /* 0x0000002523087223 */ /* 0x040fe20000000008 */
[----:B------:R-:W-:Y:S01]  /*6640*/  FFMA R9, R35, R38, R9 ;  /* 0x0000002623097223 */ /* 0x000fe20000000009 */
[C---:B------:R-:W-:Y:S01]  /*6650*/  FMUL R11, R33.reuse, R11 ;  /* 0x0000000b210b7220 */ /* 0x040fe20000400000 */
[C---:B------:R-:W-:Y:S01]  /*6660*/  FMUL R0, R33.reuse, R12 ;  /* 0x0000000c21007220 */ /* 0x040fe20000400000 */
[----:B------:R-:W-:Y:S01]  /*6670*/  FMUL R2, R33, R13 ;  /* 0x0000000d21027220 */ /* 0x000fe20000400000 */
[----:B------:R-:W-:Y:S01]  /*6680*/  FFMA R10, R35, R39, R10 ;  /* 0x00000027230a7223 */ /* 0x000fe2000000000a */
[----:B------:R-:W-:Y:S01]  /*6690*/  FMUL R3, R33, R14 ;  /* 0x0000000e21037220 */ /* 0x000fe20000400000 */
[----:B------:R-:W-:Y:S01]  /*66a0*/  F2FP.BF16.F32.PACK_AB R6, R9, R8 ;  /* 0x000000080906723e */ /* 0x000fe200000010ff */
[----:B------:R-:W-:Y:S01]  /*66b0*/  FFMA R11, R35, R40, R11 ;  /* 0x00000028230b7223 */ /* 0x000fe2000000000b */
[C---:B------:R-:W-:Y:S01]  /*66c0*/  FMUL R15, R33.reuse, R15 ;  /* 0x0000000f210f7220 */ /* 0x040fe20000400000 */
[----:B------:R-:W-:Y:S01]  /*66d0*/  FMUL R12, R33, R16 ;  /* 0x00000010210c7220 */ /* 0x000fe20000400000 */
[----:B------:R-:W-:Y:S01]  /*66e0*/  FFMA R0, R35, R41, R0 ;  /* 0x0000002923007223 */ /* 0x000fe20000000000 */
[----:B------:R-:W-:Y:S01]  /*66f0*/  MOV R8, UR43 ;  /* 0x0000002b00087c02 */ /* 0x000fe20008000f00 */
[----:B------:R-:W-:Y:S01]  /*6700*/  FMUL R13, R33, R17 ;  /* 0x00000011210d7220 */ /* 0x000fe20000400000 */
[----:B------:R-:W-:Y:S01]  /*6710*/  FFMA R2, R35, R42, R2 ;  /* 0x0000002a23027223 */ /* 0x000fe20000000002 */
[----:B------:R-:W-:Y:S01]  /*6720*/  FMUL R14, R33, R18 ;  /* 0x00000012210e7220 */ /* 0x000fe20000400000 */
[C---:B------:R-:W-:Y:S01]  /*6730*/  FFMA R3, R35.reuse, R43, R3 ;  /* 0x0000002b23037223 */ /* 0x040fe20000000003 */
[----:B------:R-:W-:Y:S01]  /*6740*/  FFMA R15, R35, R44, R15 ;  /* 0x0000002c230f7223 */ /* 0x000fe2000000000f */
[----:B------:R-:W-:Y:S01]  /*6750*/  FMUL R19, R33, R19 ;  /* 0x0000001321137220 */ /* 0x000fe20000400000 */
[C---:B------:R-:W-:Y:S01]  /*6760*/  FFMA R12, R35.reuse, R45, R12 ;  /* 0x0000002d230c7223 */ /* 0x040fe2000000000c */
[----:B------:R-:W-:Y:S01]  /*6770*/  LEA R8, R8, R64, 0xb ;  /* 0x0000004008087211 */ /* 0x000fe200078e58ff */
        /* <DEDUP_REMOVED lines=22> */
[----:B------:R-:W-:Y:S02]  /*68e0*/  UIADD3 UR5, UPT, UPT, UR41, 0x20, URZ ;  /* 0x0000002029057890 */ /* 0x000fe4000fffe0ff */
[----:B------:R-:W-:Y:S02]  /*68f0*/  UIADD3 UR4, UPT, UPT, UR10, 0x200, URZ ;  /* 0x000002000a047890 */ /* 0x000fe4000fffe0ff */
[----:B------:R-:W-:Y:S01]  /*6900*/  UIADD3.X UR9, UPT, UPT, URZ, UR55, URZ, UP0, !UPT ;  /* 0x00000037ff097290 */ /* 0x000fe200087fe4ff */
[----:B------:R-:W-:Y:S01]  /*6910*/  UMOV UR6, UR42 ;  /* 0x0000002a00067c82 */ /* 0x000fe20008000000 */
[----:B------:R-:W-:Y:S07]  /*6920*/  UMOV UR7, UR36 ;  /* 0x0000002400077c82 */ /* 0x000fee0008000000 */
[----:B------:R2:W-:Y:S02]  /*6930*/  UTMASTG.3D [UR4], [UR8] ;  /* 0x00000004080073b5 */ /* 0x0005e40008010000 */
[----:B--2---:R0:W-:Y:S02]  /*6940*/  UTMACMDFLUSH ;  /* 0x00000000000079b7 */ /* 0x0041e40000000000 */
.L_x_106:
[----:B------:R-:W-:Y:S05]  /*6950*/  BSYNC.RECONVERGENT B0 ;  /* 0x0000000000007941 */ /* 0x000fea0003800200 */
.L_x_105:
[----:B------:R-:W-:Y:S01]  /*6960*/  UIADD3 UR43, UPT, UPT, UR43, 0x1, URZ ;  /* 0x000000012b2b7890 */ /* 0x000fe2000fffe0ff */
[----:B------:R-:W-:Y:S03]  /*6970*/  BSSY.RECONVERGENT B0, `(.L_x_107) ;  /* 0x0000008000007945 */ /* 0x000fe60003800200 */
[----:B------:R-:W-:Y:S04]  /*6980*/  UISETP.NE.AND UP0, UPT, UR43, 0x3, UPT ;  /* 0x000000032b00788c */ /* 0x000fe8000bf05270 */
[----:B------:R-:W-:Y:S02]  /*6990*/  UISETP.EQ.XOR UP1, UPT, UR40, 0x3, !UP0 ;  /* 0x000000032800788c */ /* 0x000fe4000c722a70 */
[----:B------:R-:W-:Y:S02]  /*69a0*/  USEL UR56, UR43, URZ, UP0 ;  /* 0x000000ff2b387287 */ /* 0x000fe40008000000 */
[----:B------:R-:W-:Y:S04]  /*69b0*/  USEL UR4, URZ, 0x1, !UP1 ;  /* 0x00000001ff047887 */ /* 0x000fe8000c800000 */
[----:B------:R-:W-:Y:S01]  /*69c0*/  ULOP3.LUT UR51, UR51, UR4, URZ, 0x3c, !UPT ;  /* 0x0000000433337292 */ /* 0x000fe2000f8e3cff */
[----:B------:R-:W-:Y:S11]  /*69d0*/  @P0 BRA `(.L_x_108) ;  /* 0x0000000000040947 */ /* 0x000ff60003800000 */
[----:B------:R-:W-:Y:S04]  /*69e0*/  DEPBAR.LE SB0, 0x1 ;  /* 0x000080400000791a */ /* 0x000fe80000000000 */
.L_x_108:
[----:B------:R-:W-:Y:S05]  /*69f0*/  BSYNC.RECONVERGENT B0 ;  /* 0x0000000000007941 */ /* 0x000fea0003800200 */
.L_x_107:
[----:B------:R-:W-:Y:S01]  /*6a00*/  BAR.SYNC.DEFER_BLOCKING 0x1, 0x80 ;  /* 0x0042000000007b1d */ /* 0x000fe20000010000 */
[----:B------:R-:W-:Y:S01]  /*6a10*/  UISETP.NE.AND UP0, UPT, UR50, -0x2, UPT ;  /* 0xfffffffe3200788c */ /* 0x000fe2000bf05270 */
[----:B------:R-:W-:Y:S08]  /*6a20*/  IADD3 R31, PT, PT, R31, 0x1, RZ ;  /* 0x000000011f1f7810 */ /* 0x000ff00007ffe0ff */
[----:B------:R-:W-:Y:S05]  /*6a30*/  BRA.U !UP0, `(.L_x_109) ;  /* 0x0000000108287547 */ /* 0x000fea000b800000 */
[----:B------:R-:W-:Y:S01]  /*6a40*/  ISETP.NE.AND P0, PT, R74, RZ, PT ;  /* 0x000000ff4a00720c */ /* 0x000fe20003f05270 */
[----:B------:R-:W-:Y:S01]  /*6a50*/  IMAD.U32 R2, RZ, RZ, UR49 ;  /* 0x00000031ff027e24 */ /* 0x000fe2000f8e00ff */
[----:B------:R-:W-:Y:S01]  /*6a60*/  UIADD3 UR49, UPT, UPT, UR49, 0x1, URZ ;  /* 0x0000000131317890 */ /* 0x000fe2000fffe0ff */
[----:B------:R-:W-:Y:S03]  /*6a70*/  IMAD.U32 R0, RZ, RZ, UR37 ;  /* 0x00000025ff007e24 */ /* 0x000fe6000f8e00ff */
[----:B------:R-:W-:Y:S04]  /*6a80*/  UISETP.NE.AND UP0, UPT, UR49, 0x3, UPT ;  /* 0x000000033100788c */ /* 0x000fe8000bf05270 */
[----:B------:R-:W-:Y:S03]  /*6a90*/  USEL UR49, UR49, URZ, UP0 ;  /* 0x000000ff31317287 */ /* 0x000fe60008000000 */
[----:B------:R-:W-:Y:S05]  /*6aa0*/  @P0 LEA R2, R2, UR48, 0x3 ;  /* 0x0000003002020c11 */ /* 0x000fea000f8e18ff */
[----:B------:R-:W-:Y:S05]  /*6ab0*/  @P0 VIADD R2, R2, 0x58 ;  /* 0x0000005802020836 */ /* 0x000fea0000000000 */
[----:B------:R-:W-:Y:S04]  /*6ac0*/  @P0 PRMT R0, R0, 0x654, R2 ;  /* 0x0000065400000816 */ /* 0x000fe80000000002 */
[----:B------:R2:W-:Y:S03]  /*6ad0*/  @P0 SYNCS.ARRIVE.TRANS64.RED.A1T0 RZ, [R0+URZ], RZ ;  /* 0x000000ff00ff09a7 */ /* 0x0005e600081004ff */
.L_x_109:
[----:B------:R-:W-:Y:S01]  /*6ae0*/  ISETP.NE.AND P2, PT, R71, RZ, PT ;  /* 0x000000ff4700720c */ /* 0x000fe20003f45270 */
[----:B------:R-:W-:Y:S01]  /*6af0*/  UIADD3 UR50, UPT, UPT, UR50, 0x2, URZ ;  /* 0x0000000232327890 */ /* 0x000fe2000fffe0ff */
[----:B------:R-:W-:Y:S01]  /*6b00*/  ISETP.NE.AND P0, PT, R73, 0x2, PT ;  /* 0x000000024900780c */ /* 0x000fe20003f05270 */
[----:B------:R-:W-:Y:S01]  /*6b10*/  IMAD.IADD R20, R29, 0x1, R58 ;  /* 0x000000011d147824 */ /* 0x000fe200078e023a */
[----:B------:R-:W-:Y:S01]  /*6b20*/  ISETP.NE.AND P1, PT, R31, 0x4, PT ;  /* 0x000000041f00780c */ /* 0x000fe20003f25270 */
[----:B------:R-:W-:Y:S01]  /*6b30*/  IMAD.IADD R21, R30, 0x1, R59 ;  /* 0x000000011e157824 */ /* 0x000fe200078e023b */
[----:B------:R-:W-:Y:S02]  /*6b40*/  SEL R2, RZ, 0x1, P0 ;  /* 0x00000001ff027807 */ /* 0x000fe40000000000 */
[----:B--2---:R-:W-:Y:S02]  /*6b50*/  SEL R0, RZ, 0x1, P1 ;  /* 0x00000001ff007807 */ /* 0x004fe40000800000 */
[----:B------:R-:W-:Y:S02]  /*6b60*/  LOP3.LUT R67, R67, R2, RZ, 0x3c, !PT ;  /* 0x0000000243437212 */ /* 0x000fe400078e3cff */
[----:B------:R-:W-:Y:S02]  /*6b70*/  LOP3.LUT R68, R68, R0, RZ, 0x3c, !PT ;  /* 0x0000000044447212 */ /* 0x000fe400078e3cff */
[----:B------:R-:W-:Y:S02]  /*6b80*/  @P2 R2UR UR36, R66 ;  /* 0x00000000422422ca */ /* 0x000fe400000e0000 */
[----:B------:R-:W-:Y:S02]  /*6b90*/  SEL R73, R73, RZ, P0 ;  /* 0x000000ff49497207 */ /* 0x000fe40000000000 */
[----:B------:R-:W-:Y:S01]  /*6ba0*/  SEL R31, R31, RZ, P1 ;  /* 0x000000ff1f1f7207 */ /* 0x000fe20000800000 */
[----:B------:R-:W-:Y:S10]  /*6bb0*/  @P2 BRA `(.L_x_110) ;  /* 0xffffffdc00e02947 */ /* 0x000ff4000383ffff */
[----:B------:R-:W-:-:S09]  /*6bc0*/  UISETP.NE.AND UP0, UPT, UR53, URZ, UPT ;  /* 0x000000ff3500728c */ /* 0x000fd2000bf05270 */
[----:B------:R-:W-:Y:S05]  /*6bd0*/  BRA.U !UP0, `(.L_x_111) ;  /* 0x0000000108487547 */ /* 0x000fea000b800000 */
[----:B------:R-:W2:Y:S02]  /*6be0*/  LDCU.64 UR4, c[0x0][0x890] ;  /* 0x00011200ff0477ac */ /* 0x000ea40008000a00 */
[----:B--2---:R-:W-:-:S04]  /*6bf0*/  UISETP.NE.U32.AND UP0, UPT, UR4, URZ, UPT ;  /* 0x000000ff0400728c */ /* 0x004fc8000bf05070 */
[----:B------:R-:W-:-:S09]  /*6c00*/  UISETP.NE.AND.EX UP0, UPT, UR5, URZ, UPT, UP0 ;  /* 0x000000ff0500728c */ /* 0x000fd2000bf05300 */
[----:B------:R-:W-:Y:S05]  /*6c10*/  BRA.U UP0, `(.L_x_112) ;  /* 0x00000001000c7547 */ /* 0x000fea000b800000 */
[----:B------:R-:W-:-:S13]  /*6c20*/  FSETP.NEU.AND P0, PT, R35, RZ, PT ;  /* 0x000000ff2300720b */ /* 0x000fda0003f0d000 */
[----:B------:R-:W-:Y:S05]  /*6c30*/  @!P0 EXIT ;  /* 0x000000000000894d */ /* 0x000fea0003800000 */
[----:B------:R-:W-:Y:S05]  /*6c40*/  BRA `(.L_x_111) ;  /* 0x00000000002c7947 */ /* 0x000fea0003800000 */
.L_x_112:
[----:B------:R-:W-:Y:S01]  /*6c50*/  ISETP.NE.AND P0, PT, R72, RZ, PT ;  /* 0x000000ff4800720c */ /* 0x000fe20003f05270 */
[----:B------:R-:W-:-:S12]  /*6c60*/  BSSY.RECONVERGENT B0, `(.L_x_111) ;  /* 0x0000009000007945 */ /* 0x000fd80003800200 */
[----:B------:R-:W-:Y:S05]  /*6c70*/  @P0 BRA `(.L_x_113) ;  /* 0x0000000000140947 */ /* 0x000fea0003800000 */
[----:B------:R-:W2:Y:S02]  /*6c80*/  LDCU.64 UR4, c[0x0][0x888] ;  /* 0x00011100ff0477ac */ /* 0x000ea40008000a00 */
[----:B--2---:R-:W-:-:S04]  /*6c90*/  ISETP.NE.U32.AND P0, PT, RZ, UR4, PT ;  /* 0x00000004ff007c0c */ /* 0x004fc8000bf05070 */
[----:B------:R-:W-:-:S13]  /*6ca0*/  ISETP.NE.AND.EX P0, PT, RZ, UR5, PT, P0 ;  /* 0x00000005ff007c0c */ /* 0x000fda000bf05300 */
[----:B------:R-:W-:Y:S05]  /*6cb0*/  @!P0 EXIT ;  /* 0x000000000000894d */ /* 0x000fea0003800000 */
[----:B------:R-:W-:Y:S05]  /*6cc0*/  BRA `(.L_x_114) ;  /* 0x0000000000087947 */ /* 0x000fea0003800000 */
.L_x_113:
[----:B------:R-:W-:-:S13]  /*6cd0*/  FSETP.NEU.AND P0, PT, R35, RZ, PT ;  /* 0x000000ff2300720b */ /* 0x000fda0003f0d000 */
[----:B------:R-:W-:Y:S05]  /*6ce0*/  @!P0 EXIT ;  /* 0x000000000000894d */ /* 0x000fea0003800000 */
.L_x_114:
[----:B------:R-:W-:Y:S05]  /*6cf0*/  BSYNC.RECONVERGENT B0 ;  /* 0x0000000000007941 */ /* 0x000fea0003800200 */
.L_x_111:
[----:B------:R-:W-:Y:S01]  /*6d00*/  ULEA UR4, UR49, UR48, 0x3 ;  /* 0x0000003031047291 */ /* 0x000fe2000f8e18ff */
[----:B------:R-:W-:-:S04]  /*6d10*/  DEPBAR.LE SB0, 0x0 ;  /* 0x000080000000791a */ /* 0x000fc80000000000 */
[----:B------:R-:W-:-:S04]  /*6d20*/  UIADD3 UR4, UPT, UPT, UR4, 0x58, URZ ;  /* 0x0000005804047890 */ /* 0x000fc8000fffe0ff */
[----:B------:R-:W-:-:S09]  /*6d30*/  UPRMT UR4, UR37, 0x654, UR4 ;  /* 0x0000065425047896 */ /* 0x000fd20008000004 */
[----:B------:R-:W-:Y:S01]  /*6d40*/  SYNCS.ARRIVE.TRANS64.RED.A1T0 RZ, [UR4], RZ ;  /* 0x000000ffffff79a7 */ /* 0x000fe20008100404 */
[----:B------:R-:W-:Y:S05]  /*6d50*/  EXIT ;  /* 0x000000000000794d */ /* 0x000fea0003800000 */
.L_x_19:
[----:B--2---:R2:W1:Y:S02]  /*6d60*/  SYNCS.PHASECHK.TRANS64.TRYWAIT P0, [R2+URZ+0xf0], R3 ;  /* 0x0000f003020075a7 */ /* 0x00446400080011ff */
[----:B-1----:R-:W-:Y:S05]  /*6d70*/  @!P0 NANOSLEEP.SYNCS 0x989680 ;  /* 0x009896800000895d */ /* 0x002fea0003900000 */
[----:B------:R-:W1:Y:S02]  /*6d80*/  @!P0 SYNCS.PHASECHK.TRANS64 P0, [R2+URZ+0xf0], R3 ;  /* 0x0000f003020085a7 */ /* 0x000e6400080010ff */
[----:B-1----:R-:W-:Y:S05]  /*6d90*/  @!P0 BRA `(.L_x_19) ;  /* 0xfffffffc00f08947 */ /* 0x002fea000383ffff */
[----:B------:R-:W-:Y:S05]  /*6da0*/  BRA `(.L_x_115) ;  /* 0xffffffa800047947 */ /* 0x000fea000383ffff */
.L_x_22:
[----:B-1----:R-:W-:-:S07]  /*6db0*/  MOV R2, UR33 ;  /* 0x0000002100027c02 */ /* 0x002fce0008000f00 */
.L_x_116:
[----:B-1----:R1:W2:Y:S02]  /*6dc0*/  SYNCS.PHASECHK.TRANS64.TRYWAIT P0, [R2+URZ+0x20], R4 ;  /* 0x00002004020075a7 */ /* 0x0022a400080011ff */
[----:B--2---:R-:W-:Y:S05]  /*6dd0*/  @!P0 NANOSLEEP.SYNCS 0x989680 ;  /* 0x009896800000895d */ /* 0x004fea0003900000 */
[----:B------:R-:W2:Y:S02]  /*6de0*/  @!P0 SYNCS.PHASECHK.TRANS64 P0, [R2+URZ+0x20], R4 ;  /* 0x00002004020085a7 */ /* 0x000ea400080010ff */
[----:B--2---:R-:W-:Y:S05]  /*6df0*/  @!P0 BRA `(.L_x_116) ;  /* 0xfffffffc00f08947 */ /* 0x004fea000383ffff */
[----:B------:R-:W-:Y:S05]  /*6e00*/  BRA `(.L_x_21) ;  /* 0xffffffa800547947 */ /* 0x000fea000383ffff */
.L_x_28:
[----:B-1----:R-:W-:-:S07]  /*6e10*/  MOV R2, UR17 ;  /* 0x0000001100027c02 */ /* 0x002fce0008000f00 */
.L_x_117:
[----:B-1----:R1:W2:Y:S02]  /*6e20*/  SYNCS.PHASECHK.TRANS64.TRYWAIT P0, [R2+URZ+0x20], R4 ;  /* 0x00002004020075a7 */ /* 0x0022a400080011ff */
[----:B--2---:R-:W-:Y:S05]  /*6e30*/  @!P0 NANOSLEEP.SYNCS 0x989680 ;  /* 0x009896800000895d */ /* 0x004fea0003900000 */
[----:B------:R-:W2:Y:S02]  /*6e40*/  @!P0 SYNCS.PHASECHK.TRANS64 P0, [R2+URZ+0x20], R4 ;  /* 0x00002004020085a7 */ /* 0x000ea400080010ff */
[----:B--2---:R-:W-:Y:S05]  /*6e50*/  @!P0 BRA `(.L_x_117) ;  /* 0xfffffffc00f08947 */ /* 0x004fea000383ffff */
[----:B------:R-:W-:Y:S05]  /*6e60*/  BRA `(.L_x_27) ;  /* 0xffffffa800f87947 */ /* 0x000fea000383ffff */
.L_x_32:
[----:B-1----:R1:W2:Y:S02]  /*6e70*/  SYNCS.PHASECHK.TRANS64.TRYWAIT P0, [R2+URZ+0x80], R3 ;  /* 0x00008003020075a7 */ /* 0x0022a400080011ff */
[----:B--2---:R-:W-:Y:S05]  /*6e80*/  @!P0 NANOSLEEP.SYNCS 0x989680 ;  /* 0x009896800000895d */ /* 0x004fea0003900000 */
[----:B------:R-:W2:Y:S02]  /*6e90*/  @!P0 SYNCS.PHASECHK.TRANS64 P0, [R2+URZ+0x80], R3 ;  /* 0x00008003020085a7 */ /* 0x000ea400080010ff */
[----:B--2---:R-:W-:Y:S05]  /*6ea0*/  @!P0 BRA `(.L_x_32) ;  /* 0xfffffffc00f08947 */ /* 0x004fea000383ffff */
[----:B------:R-:W-:Y:S05]  /*6eb0*/  BRA `(.L_x_118) ;  /* 0xffffffac00847947 */ /* 0x000fea000383ffff */
.L_x_36:
[----:B----4-:R-:W-:-:S07]  /*6ec0*/  MOV R0, UR5 ;  /* 0x0000000500007c02 */ /* 0x010fce0008000f00 */
.L_x_119:
[----:B-1----:R1:W2:Y:S02]  /*6ed0*/  SYNCS.PHASECHK.TRANS64.TRYWAIT P0, [R0+URZ], R2 ;  /* 0x00000002000075a7 */ /* 0x0022a400080011ff */
[----:B--2---:R-:W-:Y:S05]  /*6ee0*/  @!P0 NANOSLEEP.SYNCS 0x989680 ;  /* 0x009896800000895d */ /* 0x004fea0003900000 */
[----:B------:R-:W2:Y:S02]  /*6ef0*/  @!P0 SYNCS.PHASECHK.TRANS64 P0, [R0+URZ], R2 ;  /* 0x00000002000085a7 */ /* 0x000ea400080010ff */
[----:B--2---:R-:W-:Y:S05]  /*6f00*/  @!P0 BRA `(.L_x_119) ;  /* 0xfffffffc00f08947 */ /* 0x004fea000383ffff */
[----:B------:R-:W-:Y:S05]  /*6f10*/  BRA `(.L_x_120) ;  /* 0xffffffb000f47947 */ /* 0x000fea000383ffff */
.L_x_37:
[----:B----4-:R-:W-:-:S07]  /*6f20*/  MOV R0, UR5 ;  /* 0x0000000500007c02 */ /* 0x010fce0008000f00 */
.L_x_121:
[----:B-1----:R1:W2:Y:S02]  /*6f30*/  SYNCS.PHASECHK.TRANS64.TRYWAIT P0, [R0+URZ], R3 ;  /* 0x00000003000075a7 */ /* 0x0022a400080011ff */
[----:B--2---:R-:W-:Y:S05]  /*6f40*/  @!P0 NANOSLEEP.SYNCS 0x989680 ;  /* 0x009896800000895d */ /* 0x004fea0003900000 */
[----:B------:R-:W2:Y:S02]  /*6f50*/  @!P0 SYNCS.PHASECHK.TRANS64 P0, [R0+URZ], R3 ;  /* 0x00000003000085a7 */ /* 0x000ea400080010ff */
[----:B--2---:R-:W-:Y:S05]  /*6f60*/  @!P0 BRA `(.L_x_121) ;  /* 0xfffffffc00f08947 */ /* 0x004fea000383ffff */
[----:B------:R-:W-:Y:S05]  /*6f70*/  BRA `(.L_x_122) ;  /* 0xffffffb400007947 */ /* 0x000fea000383ffff */
.L_x_38:
[----:B----4-:R-:W-:-:S07]  /*6f80*/  MOV R0, UR5 ;  /* 0x0000000500007c02 */ /* 0x010fce0008000f00 */
.L_x_123:
[----:B-1----:R1:W2:Y:S02]  /*6f90*/  SYNCS.PHASECHK.TRANS64.TRYWAIT P0, [R0+URZ], R3 ;  /* 0x00000003000075a7 */ /* 0x0022a400080011ff */
[----:B--2---:R-:W-:Y:S05]  /*6fa0*/  @!P0 NANOSLEEP.SYNCS 0x989680 ;  /* 0x009896800000895d */ /* 0x004fea0003900000 */
[----:B------:R-:W2:Y:S02]  /*6fb0*/  @!P0 SYNCS.PHASECHK.TRANS64 P0, [R0+URZ], R3 ;  /* 0x00000003000085a7 */ /* 0x000ea400080010ff */
[----:B--2---:R-:W-:Y:S05]  /*6fc0*/  @!P0 BRA `(.L_x_123) ;  /* 0xfffffffc00f08947 */ /* 0x004fea000383ffff */
[----:B------:R-:W-:Y:S05]  /*6fd0*/  BRA `(.L_x_124) ;  /* 0xffffffb4000c7947 */ /* 0x000fea000383ffff */
.L_x_41:
[----:B-1----:R1:W2:Y:S02]  /*6fe0*/  SYNCS.PHASECHK.TRANS64.TRYWAIT P0, [R0+URZ+0xe0], R4 ;  /* 0x0000e004000075a7 */ /* 0x0022a400080011ff */
[----:B--2---:R-:W-:Y:S05]  /*6ff0*/  @!P0 NANOSLEEP.SYNCS 0x989680 ;  /* 0x009896800000895d */ /* 0x004fea0003900000 */
[----:B------:R-:W2:Y:S02]  /*7000*/  @!P0 SYNCS.PHASECHK.TRANS64 P0, [R0+URZ+0xe0], R4 ;  /* 0x0000e004000085a7 */ /* 0x000ea400080010ff */
[----:B--2---:R-:W-:Y:S05]  /*7010*/  @!P0 BRA `(.L_x_41) ;  /* 0xfffffffc00f08947 */ /* 0x004fea000383ffff */
[----:B------:R-:W-:Y:S05]  /*7020*/  BRA `(.L_x_125) ;  /* 0xffffffb400687947 */ /* 0x000fea000383ffff */
.L_x_42:
[----:B------:R-:W-:-:S07]  /*7030*/  MOV R0, UR5 ;  /* 0x0000000500007c02 */ /* 0x000fce0008000f00 */
.L_x_126:
[----:B-1----:R1:W2:Y:S02]  /*7040*/  SYNCS.PHASECHK.TRANS64.TRYWAIT P0, [R0+URZ+0x90], R5 ;  /* 0x00009005000075a7 */ /* 0x0022a400080011ff */
[----:B--2---:R-:W-:Y:S05]  /*7050*/  @!P0 NANOSLEEP.SYNCS 0x989680 ;  /* 0x009896800000895d */ /* 0x004fea0003900000 */
[----:B------:R-:W2:Y:S02]  /*7060*/  @!P0 SYNCS.PHASECHK.TRANS64 P0, [R0+URZ+0x90], R5 ;  /* 0x00009005000085a7 */ /* 0x000ea400080010ff */
[----:B--2---:R-:W-:Y:S05]  /*7070*/  @!P0 BRA `(.L_x_126) ;  /* 0xfffffffc00f08947 */ /* 0x004fea000383ffff */
[----:B------:R-:W-:Y:S05]  /*7080*/  BRA `(.L_x_127) ;  /* 0xffffffb400787947 */ /* 0x000fea000383ffff */
.L_x_43:
[----:B-1----:R1:W2:Y:S02]  /*7090*/  SYNCS.PHASECHK.TRANS64.TRYWAIT P1, [R0+URZ+0x80], R4 ;  /* 0x00008004000075a7 */ /* 0x0022a400080211ff */
[----:B--2---:R-:W-:Y:S05]  /*70a0*/  @!P1 NANOSLEEP.SYNCS 0x989680 ;  /* 0x009896800000995d */ /* 0x004fea0003900000 */
[----:B------:R-:W2:Y:S02]  /*70b0*/  @!P1 SYNCS.PHASECHK.TRANS64 P1, [R0+URZ+0x80], R4 ;  /* 0x00008004000095a7 */ /* 0x000ea400080210ff */
[----:B--2---:R-:W-:Y:S05]  /*70c0*/  @!P1 BRA `(.L_x_43) ;  /* 0xfffffffc00f09947 */ /* 0x004fea000383ffff */
[----:B------:R-:W-:Y:S05]  /*70d0*/  BRA `(.L_x_128) ;  /* 0xffffffb400a87947 */ /* 0x000fea000383ffff */
.L_x_46:
[----:B------:R-:W-:-:S07]  /*70e0*/  MOV R0, UR5 ;  /* 0x0000000500007c02 */ /* 0x000fce0008000f00 */
.L_x_129:
[----:B-1----:R1:W2:Y:S02]  /*70f0*/  SYNCS.PHASECHK.TRANS64.TRYWAIT P0, [R0+URZ+0x90], R2 ;  /* 0x00009002000075a7 */ /* 0x0022a400080011ff */
[----:B--2---:R-:W-:Y:S05]  /*7100*/  @!P0 NANOSLEEP.SYNCS 0x989680 ;  /* 0x009896800000895d */ /* 0x004fea0003900000 */
[----:B------:R-:W2:Y:S02]  /*7110*/  @!P0 SYNCS.PHASECHK.TRANS64 P0, [R0+URZ+0x90], R2 ;  /* 0x00009002000085a7 */ /* 0x000ea400080010ff */
[----:B--2---:R-:W-:Y:S05]  /*7120*/  @!P0 BRA `(.L_x_129) ;  /* 0xfffffffc00f08947 */ /* 0x004fea000383ffff */
[----:B------:R-:W-:Y:S05]  /*7130*/  BRA `(.L_x_45) ;  /* 0xffffffb400fc7947 */ /* 0x000fea000383ffff */
.L_x_53:
[----:B-1----:R1:W2:Y:S02]  /*7140*/  SYNCS.PHASECHK.TRANS64.TRYWAIT P1, [R0+URZ+0x80], R2 ;  /* 0x00008002000075a7 */ /* 0x0022a400080211ff */
[----:B--2---:R-:W-:Y:S05]  /*7150*/  @!P1 NANOSLEEP.SYNCS 0x989680 ;  /* 0x009896800000995d */ /* 0x004fea0003900000 */
[----:B------:R-:W2:Y:S02]  /*7160*/  @!P1 SYNCS.PHASECHK.TRANS64 P1, [R0+URZ+0x80], R2 ;  /* 0x00008002000095a7 */ /* 0x000ea400080210ff */
[----:B--2---:R-:W-:Y:S05]  /*7170*/  @!P1 BRA `(.L_x_53) ;  /* 0xfffffffc00f09947 */ /* 0x004fea000383ffff */
[----:B------:R-:W-:Y:S05]  /*7180*/  BRA `(.L_x_130) ;  /* 0xffffffbc006c7947 */ /* 0x000fea000383ffff */
.L_x_54:
[----:B------:R-:W-:-:S07]  /*7190*/  MOV R2, UR7 ;  /* 0x0000000700027c02 */ /* 0x000fce0008000f00 */
.L_x_131:
[----:B-1----:R1:W2:Y:S02]  /*71a0*/  SYNCS.PHASECHK.TRANS64.TRYWAIT P0, [R2+URZ+0xc0], R0 ;  /* 0x0000c000020075a7 */ /* 0x0022a400080011ff */
[----:B--2---:R-:W-:Y:S05]  /*71b0*/  @!P0 NANOSLEEP.SYNCS 0x989680 ;  /* 0x009896800000895d */ /* 0x004fea0003900000 */
[----:B------:R-:W2:Y:S02]  /*71c0*/  @!P0 SYNCS.PHASECHK.TRANS64 P0, [R2+URZ+0xc0], R0 ;  /* 0x0000c000020085a7 */ /* 0x000ea400080010ff */
[----:B--2---:R-:W-:Y:S05]  /*71d0*/  @!P0 BRA `(.L_x_131) ;  /* 0xfffffffc00f08947 */ /* 0x004fea000383ffff */
[----:B------:R-:W-:Y:S05]  /*71e0*/  BRA `(.L_x_132) ;  /* 0xffffffbc00bc7947 */ /* 0x000fea000383ffff */
.L_x_57:
[----:B------:R-:W-:Y:S07]  /*71f0*/  MOV R0, UR6 ;  /* 0x0000000600007c02 */ /* 0x000fee0008000f00 */
.L_x_133:
[----:B-1----:R1:W2:Y:S02]  /*7200*/  SYNCS.PHASECHK.TRANS64.TRYWAIT P0, [R0+URZ], R2 ;  /* 0x00000002000075a7 */ /* 0x0022a400080011ff */
[----:B--2---:R-:W-:Y:S05]  /*7210*/  @!P0 NANOSLEEP.SYNCS 0x989680 ;  /* 0x009896800000895d */ /* 0x004fea0003900000 */
[----:B------:R-:W2:Y:S02]  /*7220*/  @!P0 SYNCS.PHASECHK.TRANS64 P0, [R0+URZ], R2 ;  /* 0x00000002000085a7 */ /* 0x000ea400080010ff */
[----:B--2---:R-:W-:Y:S05]  /*7230*/  @!P0 BRA `(.L_x_133) ;  /* 0xfffffffc00f08947 */ /* 0x004fea000383ffff */
[----:B------:R-:W-:Y:S05]  /*7240*/  BRA `(.L_x_56) ;  /* 0xffffffbc00d87947 */ /* 0x000fea000383ffff */
.L_x_60:
[----:B------:R-:W-:-:S07]  /*7250*/  MOV R0, UR6 ;  /* 0x0000000600007c02 */ /* 0x000fce0008000f00 */
.L_x_134:
[----:B--2---:R2:W4:Y:S02]  /*7260*/  SYNCS.PHASECHK.TRANS64.TRYWAIT P0, [R0+URZ], R2 ;  /* 0x00000002000075a7 */ /* 0x00452400080011ff */
[----:B----4-:R-:W-:Y:S05]  /*7270*/  @!P0 NANOSLEEP.SYNCS 0x989680 ;  /* 0x009896800000895d */ /* 0x010fea0003900000 */
[----:B------:R-:W4:Y:S02]  /*7280*/  @!P0 SYNCS.PHASECHK.TRANS64 P0, [R0+URZ], R2 ;  /* 0x00000002000085a7 */ /* 0x000f2400080010ff */
[----:B----4-:R-:W-:Y:S05]  /*7290*/  @!P0 BRA `(.L_x_134) ;  /* 0xfffffffc00f08947 */ /* 0x010fea000383ffff */
[----:B------:R-:W-:Y:S05]  /*72a0*/  BRA `(.L_x_135) ;  /* 0xffffffc000b47947 */ /* 0x000fea000383ffff */
.L_x_61:
[----:B------:R-:W-:-:S07]  /*72b0*/  MOV R0, UR6 ;  /* 0x0000000600007c02 */ /* 0x000fce0008000f00 */
.L_x_136:
[----:B-1----:R1:W2:Y:S02]  /*72c0*/  SYNCS.PHASECHK.TRANS64.TRYWAIT P0, [R0+URZ], R3 ;  /* 0x00000003000075a7 */ /* 0x0022a400080011ff */
[----:B--2---:R-:W-:Y:S05]  /*72d0*/  @!P0 NANOSLEEP.SYNCS 0x989680 ;  /* 0x009896800000895d */ /* 0x004fea0003900000 */
[----:B------:R-:W2:Y:S02]  /*72e0*/  @!P0 SYNCS.PHASECHK.TRANS64 P0, [R0+URZ], R3 ;  /* 0x00000003000085a7 */ /* 0x000ea400080010ff */
[----:B--2---:R-:W-:Y:S05]  /*72f0*/  @!P0 BRA `(.L_x_136) ;  /* 0xfffffffc00f08947 */ /* 0x004fea000383ffff */
[----:B------:R-:W-:Y:S05]  /*7300*/  BRA `(.L_x_137) ;  /* 0xffffffc000c07947 */ /* 0x000fea000383ffff */
.L_x_62:
[----:B------:R-:W-:-:S07]  /*7310*/  MOV R0, UR6 ;  /* 0x0000000600007c02 */ /* 0x000fce0008000f00 */
.L_x_138:
[----:B-1----:R1:W2:Y:S02]  /*7320*/  SYNCS.PHASECHK.TRANS64.TRYWAIT P0, [R0+URZ], R3 ;  /* 0x00000003000075a7 */ /* 0x0022a400080011ff */
[----:B--2---:R-:W-:Y:S05]  /*7330*/  @!P0 NANOSLEEP.SYNCS 0x989680 ;  /* 0x009896800000895d */ /* 0x004fea0003900000 */
[----:B------:R-:W2:Y:S02]  /*7340*/  @!P0 SYNCS.PHASECHK.TRANS64 P0, [R0+URZ], R3 ;  /* 0x00000003000085a7 */ /* 0x000ea400080010ff */
[----:B--2---:R-:W-:Y:S05]  /*7350*/  @!P0 BRA `(.L_x_138) ;  /* 0xfffffffc00f08947 */ /* 0x004fea000383ffff */
[----:B------:R-:W-:Y:S05]  /*7360*/  BRA `(.L_x_139) ;  /* 0xffffffc000cc7947 */ /* 0x000fea000383ffff */
.L_x_63:
[----:B-1----:R-:W-:-:S07]  /*7370*/  MOV R0, UR7 ;  /* 0x0000000700007c02 */ /* 0x002fce0008000f00 */
.L_x_140:
[----:B-1----:R1:W2:Y:S02]  /*7380*/  SYNCS.PHASECHK.TRANS64.TRYWAIT P0, [R0+URZ], R2 ;  /* 0x00000002000075a7 */ /* 0x0022a400080011ff */
[----:B--2---:R-:W-:Y:S05]  /*7390*/  @!P0 NANOSLEEP.SYNCS 0x989680 ;  /* 0x009896800000895d */ /* 0x004fea0003900000 */
[----:B------:R-:W2:Y:S02]  /*73a0*/  @!P0 SYNCS.PHASECHK.TRANS64 P0, [R0+URZ], R2 ;  /* 0x00000002000085a7 */ /* 0x000ea400080010ff */
[----:B--2---:R-:W-:Y:S05]  /*73b0*/  @!P0 BRA `(.L_x_140) ;  /* 0xfffffffc00f08947 */ /* 0x004fea000383ffff */
[----:B------:R-:W-:Y:S05]  /*73c0*/  BRA `(.L_x_141) ;  /* 0xffffffc000d87947 */ /* 0x000fea000383ffff */
.L_x_68:
[----:B--2---:R2:W3:Y:S02]  /*73d0*/  SYNCS.PHASECHK.TRANS64.TRYWAIT P0, [R0+URZ+0x80], R2 ;  /* 0x00008002000075a7 */ /* 0x0044e400080011ff */
[----:B---3--:R-:W-:Y:S05]  /*73e0*/  @!P0 NANOSLEEP.SYNCS 0x989680 ;  /* 0x009896800000895d */ /* 0x008fea0003900000 */
[----:B------:R-:W3:Y:S02]  /*73f0*/  @!P0 SYNCS.PHASECHK.TRANS64 P0, [R0+URZ+0x80], R2 ;  /* 0x00008002000085a7 */ /* 0x000ee400080010ff */
[----:B---3--:R-:W-:Y:S05]  /*7400*/  @!P0 BRA `(.L_x_68) ;  /* 0xfffffffc00f08947 */ /* 0x008fea000383ffff */
[----:B------:R-:W-:Y:S05]  /*7410*/  BRA `(.L_x_142) ;  /* 0xffffffc400d07947 */ /* 0x000fea000383ffff */
.L_x_71:
[----:B------:R-:W-:Y:S07]  /*7420*/  MOV R0, UR7 ;  /* 0x0000000700007c02 */ /* 0x000fee0008000f00 */
.L_x_143:
[----:B--2---:R2:W3:Y:S02]  /*7430*/  SYNCS.PHASECHK.TRANS64.TRYWAIT P0, [R0+URZ+0x78], R2 ;  /* 0x00007802000075a7 */ /* 0x0044e400080011ff */
[----:B---3--:R-:W-:Y:S05]  /*7440*/  @!P0 NANOSLEEP.SYNCS 0x989680 ;  /* 0x009896800000895d */ /* 0x008fea0003900000 */
[----:B------:R-:W3:Y:S02]  /*7450*/  @!P0 SYNCS.PHASECHK.TRANS64 P0, [R0+URZ+0x78], R2 ;  /* 0x00007802000085a7 */ /* 0x000ee400080010ff */
[----:B---3--:R-:W-:Y:S05]  /*7460*/  @!P0 BRA `(.L_x_143) ;  /* 0xfffffffc00f08947 */ /* 0x008fea000383ffff */
[----:B------:R-:W-:Y:S05]  /*7470*/  BRA `(.L_x_70) ;  /* 0xffffffc800b07947 */ /* 0x000fea000383ffff */
.L_x_74:
[----:B------:R-:W-:Y:S07]  /*7480*/  MOV R0, UR15 ;  /* 0x0000000f00007c02 */ /* 0x000fee0008000f00 */
.L_x_144:
[----:B-1----:R1:W2:Y:S02]  /*7490*/  SYNCS.PHASECHK.TRANS64.TRYWAIT P0, [R0+URZ+0x58], R9 ;  /* 0x00005809000075a7 */ /* 0x0022a400080011ff */
[----:B--2---:R-:W-:Y:S05]  /*74a0*/  @!P0 NANOSLEEP.SYNCS 0x989680 ;  /* 0x009896800000895d */ /* 0x004fea0003900000 */
[----:B------:R-:W2:Y:S02]  /*74b0*/  @!P0 SYNCS.PHASECHK.TRANS64 P0, [R0+URZ+0x58], R9 ;  /* 0x00005809000085a7 */ /* 0x000ea400080010ff */
[----:B--2---:R-:W-:Y:S05]  /*74c0*/  @!P0 BRA `(.L_x_144) ;  /* 0xfffffffc00f08947 */ /* 0x004fea000383ffff */
[----:B------:R-:W-:Y:S05]  /*74d0*/  BRA `(.L_x_145) ;  /* 0xffffffcc00287947 */ /* 0x000fea000383ffff */
.L_x_75:
[----:B------:R-:W-:Y:S07]  /*74e0*/  MOV R0, UR13 ;  /* 0x0000000d00007c02 */ /* 0x000fee0008000f00 */
.L_x_146:
[----:B-1----:R1:W2:Y:S02]  /*74f0*/  SYNCS.PHASECHK.TRANS64.TRYWAIT P0, [R0+URZ+0x58], R20 ;  /* 0x00005814000075a7 */ /* 0x0022a400080011ff */
[----:B--2---:R-:W-:Y:S05]  /*7500*/  @!P0 NANOSLEEP.SYNCS 0x989680 ;  /* 0x009896800000895d */ /* 0x004fea0003900000 */
[----:B------:R-:W2:Y:S02]  /*7510*/  @!P0 SYNCS.PHASECHK.TRANS64 P0, [R0+URZ+0x58], R20 ;  /* 0x00005814000085a7 */ /* 0x000ea400080010ff */
[----:B--2---:R-:W-:Y:S05]  /*7520*/  @!P0 BRA `(.L_x_146) ;  /* 0xfffffffc00f08947 */ /* 0x004fea000383ffff */
[----:B------:R-:W-:Y:S05]  /*7530*/  BRA `(.L_x_147) ;  /* 0xffffffcc00c87947 */ /* 0x000fea000383ffff */
.L_x_77:
[----:B------:R-:W-:-:S07]  /*7540*/  MOV R0, UR4 ;  /* 0x0000000400007c02 */ /* 0x000fce0008000f00 */
.L_x_148:
[----:B-1----:R1:W3:Y:S02]  /*7550*/  SYNCS.PHASECHK.TRANS64.TRYWAIT P0, [R0+URZ], R2 ;  /* 0x00000002000075a7 */ /* 0x0022e400080011ff */
[----:B---3--:R-:W-:Y:S05]  /*7560*/  @!P0 NANOSLEEP.SYNCS 0x989680 ;  /* 0x009896800000895d */ /* 0x008fea0003900000 */
[----:B------:R-:W3:Y:S02]  /*7570*/  @!P0 SYNCS.PHASECHK.TRANS64 P0, [R0+URZ], R2 ;  /* 0x00000002000085a7 */ /* 0x000ee400080010ff */
[----:B---3--:R-:W-:Y:S05]  /*7580*/  @!P0 BRA `(.L_x_148) ;  /* 0xfffffffc00f08947 */ /* 0x008fea000383ffff */
[----:B------:R-:W-:Y:S05]  /*7590*/  BRA `(.L_x_149) ;  /* 0xffffffd000547947 */ /* 0x000fea000383ffff */
.L_x_78:
[----:B------:R-:W-:-:S07]  /*75a0*/  MOV R0, UR4 ;  /* 0x0000000400007c02 */ /* 0x000fce0008000f00 */
.L_x_150:
[----:B-1----:R1:W3:Y:S02]  /*75b0*/  SYNCS.PHASECHK.TRANS64.TRYWAIT P0, [R0+URZ], R2 ;  /* 0x00000002000075a7 */ /* 0x0022e400080011ff */
[----:B---3--:R-:W-:Y:S05]  /*75c0*/  @!P0 NANOSLEEP.SYNCS 0x989680 ;  /* 0x009896800000895d */ /* 0x008fea0003900000 */
[----:B------:R-:W3:Y:S02]  /*75d0*/  @!P0 SYNCS.PHASECHK.TRANS64 P0, [R0+URZ], R2 ;  /* 0x00000002000085a7 */ /* 0x000ee400080010ff */
[----:B---3--:R-:W-:Y:S05]  /*75e0*/  @!P0 BRA `(.L_x_150) ;  /* 0xfffffffc00f08947 */ /* 0x008fea000383ffff */
[----:B------:R-:W-:Y:S05]  /*75f0*/  BRA `(.L_x_151) ;  /* 0xffffffd000607947 */ /* 0x000fea000383ffff */
.L_x_80:
[----:B--2---:R2:W4:Y:S02]  /*7600*/  SYNCS.PHASECHK.TRANS64.TRYWAIT P0, [R0+URZ+0x80], R2 ;  /* 0x00008002000075a7 */ /* 0x00452400080011ff */
[----:B----4-:R-:W-:Y:S05]  /*7610*/  @!P0 NANOSLEEP.SYNCS 0x989680 ;  /* 0x009896800000895d */ /* 0x010fea0003900000 */
[----:B------:R-:W4:Y:S02]  /*7620*/  @!P0 SYNCS.PHASECHK.TRANS64 P0, [R0+URZ+0x80], R2 ;  /* 0x00008002000085a7 */ /* 0x000f2400080010ff */
[----:B----4-:R-:W-:Y:S05]  /*7630*/  @!P0 BRA `(.L_x_80) ;  /* 0xfffffffc00f08947 */ /* 0x010fea000383ffff */
[----:B------:R-:W-:Y:S05]  /*7640*/  BRA `(.L_x_152) ;  /* 0xffffffd400507947 */ /* 0x000fea000383ffff */
.L_x_90:
[----:B-1----:R1:W3:Y:S02]  /*7650*/  SYNCS.PHASECHK.TRANS64.TRYWAIT P1, [R2+URZ+0x40], R4 ;  /* 0x00004004020075a7 */ /* 0x0022e400080211ff */
[----:B---3--:R-:W-:Y:S05]  /*7660*/  @!P1 NANOSLEEP.SYNCS 0x989680 ;  /* 0x009896800000995d */ /* 0x008fea0003900000 */
[----:B------:R-:W3:Y:S02]  /*7670*/  @!P1 SYNCS.PHASECHK.TRANS64 P1, [R2+URZ+0x40], R4 ;  /* 0x00004004020095a7 */ /* 0x000ee400080210ff */
[----:B---3--:R-:W-:Y:S05]  /*7680*/  @!P1 BRA `(.L_x_90) ;  /* 0xfffffffc00f09947 */ /* 0x008fea000383ffff */
[----:B------:R-:W-:Y:S05]  /*7690*/  BRA `(.L_x_89) ;  /* 0xffffffe000507947 */ /* 0x000fea000383ffff */
.L_x_92:
[----:B-1----:R1:W2:Y:S02]  /*76a0*/  SYNCS.PHASECHK.TRANS64.TRYWAIT P0, [R44+URZ+0xa0], R3 ;  /* 0x0000a0032c0075a7 */ /* 0x0022a400080011ff */
[----:B--2---:R-:W-:Y:S05]  /*76b0*/  @!P0 NANOSLEEP.SYNCS 0x989680 ;  /* 0x009896800000895d */ /* 0x004fea0003900000 */
[----:B------:R-:W2:Y:S02]  /*76c0*/  @!P0 SYNCS.PHASECHK.TRANS64 P0, [R44+URZ+0xa0], R3 ;  /* 0x0000a0032c0085a7 */ /* 0x000ea400080010ff */
[----:B--2---:R-:W-:Y:S05]  /*76d0*/  @!P0 BRA `(.L_x_92) ;  /* 0xfffffffc00f08947 */ /* 0x004fea000383ffff */
[----:B------:R-:W-:Y:S05]  /*76e0*/  BRA `(.L_x_91) ;  /* 0xffffffe000a07947 */ /* 0x000fea000383ffff */
.L_x_103:
[----:B-1----:R1:W2:Y:S02]  /*76f0*/  SYNCS.PHASECHK.TRANS64.TRYWAIT P0, [R2+URZ+0x40], R45 ;  /* 0x0000402d020075a7 */ /* 0x0022a400080011ff */
[----:B--2---:R-:W-:Y:S05]  /*7700*/  @!P0 NANOSLEEP.SYNCS 0x989680 ;  /* 0x009896800000895d */ /* 0x004fea0003900000 */
[----:B------:R-:W2:Y:S02]  /*7710*/  @!P0 SYNCS.PHASECHK.TRANS64 P0, [R2+URZ+0x40], R45 ;  /* 0x0000402d020085a7 */ /* 0x000ea400080010ff */
[----:B--2---:R-:W-:Y:S05]  /*7720*/  @!P0 BRA `(.L_x_103) ;  /* 0xfffffffc00f08947 */ /* 0x004fea000383ffff */
[----:B------:R-:W-:Y:S05]  /*7730*/  BRA `(.L_x_102) ;  /* 0xffffffe800b07947 */ /* 0x000fea000383ffff */
        .weak           $__internal_0_$__cuda_sm10x_tcgen05_guardrail_trap_col_being_dealloced_not_returned_by_alloc
        .type           $__internal_0_$__cuda_sm10x_tcgen05_guardrail_trap_col_being_dealloced_not_returned_by_alloc,@function
        .size           $__internal_0_$__cuda_sm10x_tcgen05_guardrail_trap_col_being_dealloced_not_returned_by_alloc,($__internal_1_$__cuda_sm10x_tcgen05_guardrail_trap_phase_invalid_during_alloc - $__internal_0_$__cuda_sm10x_tcgen05_guardrail_trap_col_being_dealloced_not_returned_by_alloc)
$__internal_0_$__cuda_sm10x_tcgen05_guardrail_trap_col_being_dealloced_not_returned_by_alloc:
[----:B------:R-:W-:Y:S05]  /*7740*/  BPT.TRAP 0x1 ;  /* 0x000000040000795c */ /* 0x000fea0000300000 */
[----:B------:R-:W-:-:S04]  /*7750*/  HFMA2 R3, -RZ, RZ, 0, 0 ;  /* 0x00000000ff037431 */ /* 0x000fc800000001ff */
[----:B------:R-:W-:Y:S05]  /*7760*/  RET.REL.NODEC R2 `(_ZN7cutlass13device_kernelINS_4gemm6kernel13GemmUniversalIN4cute5tupleIJiiiiEEENS1_10collective13CollectiveMmaINS1_35MainloopSm100TmaUmmaWarpSpecializedILi4ELi2ELi4ENS5_IJNS4_1CILi1EEESB_SB_EEEEENS5_IJNSA_ILi64EEESE_SE_EEENS_10bfloat16_tENS5_IJlSB_lEEESG_SH_NS4_8TiledMMAINS4_8MMA_AtomIJNS4_20SM100_MMA_F16BF16_SSISG_SG_fLi64ELi64ELNS4_4UMMA5MajorE0ELSM_0ELNSL_7ScaleInE0ELSN_0EEEEEENS4_6LayoutISC_NS5_IJNSA_ILi0EEESR_SR_EEEEENS5_IJNS4_10UnderscoreESU_SU_EEEEENS4_13SM90_TMA_LOADENS4_14ComposedLayoutINS4_7SwizzleILi3ELi4ELi3EEENS4_18smem_ptr_flag_bitsILi16EEENSQ_INS5_IJNSA_ILi8EEESE_EEENS5_IJSE_SB_EEEEEEEvNS4_8identityESX_S17_vS18_EENS_8epilogue10collective18CollectiveEpilogueINS1A_23Sm100TmaWarpSpecializedILi3ELi2ELi16ELb1ELb0EEEJSF_NS5_IJNSQ_ISE_SB_EENSQ_INSA_ILi32EEESB_EEEEESG_SH_SG_SH_NS1A_6fusion15FusionCallbacksIS1E_NS1J_17LinearCombinationISG_fSG_fLNS_15FloatRoundStyleE2EEESF_S1I_JEEENS4_5SM1004TMEM4LOAD26SM100_TMEM_LOAD_16dp256b4xESX_NSY_INSZ_ILi2ELi4ELi3EEES12_NSQ_INS5_IJS13_S1G_EEENS5_IJS1G_SB_EEEEEEENS4_17SM75_U32x4_LDSM_NENS4_14SM90_TMA_STOREES1X_NS4_17SM90_U32x4_STSM_NENS4_39AutoVectorizingCopyWithAssumedAlignmentILi128EEEEEEvvEEEEvNT_6ParamsE) ;  /* 0xffffff8802247950 */ /* 0x000fea0003c3ffff */
        .weak           $__internal_1_$__cuda_sm10x_tcgen05_guardrail_trap_phase_invalid_during_alloc
        .type           $__internal_1_$__cuda_sm10x_tcgen05_guardrail_trap_phase_invalid_during_alloc,@function
        .size           $__internal_1_$__cuda_sm10x_tcgen05_guardrail_trap_phase_invalid_during_alloc,($__internal_2_$__cuda_sm10x_tcgen05_guardrail_trap_unallocated_columns_being_dealloced - $__internal_1_$__cuda_sm10x_tcgen05_guardrail_trap_phase_invalid_during_alloc)
$__internal_1_$__cuda_sm10x_tcgen05_guardrail_trap_phase_invalid_during_alloc:
[----:B------:R-:W-:Y:S05]  /*7770*/  BPT.TRAP 0x1 ;  /* 0x000000040000795c */ /* 0x000fea0000300000 */
[----:B------:R-:W-:-:S04]  /*7780*/  MOV R3, 0x0 ;  /* 0x0000000000037802 */ /* 0x000fc80000000f00 */
[----:B------:R-:W-:Y:S05]  /*7790*/  RET.REL.NODEC R2 `(_ZN7cutlass13device_kernelINS_4gemm6kernel13GemmUniversalIN4cute5tupleIJiiiiEEENS1_10collective13CollectiveMmaINS1_35MainloopSm100TmaUmmaWarpSpecializedILi4ELi2ELi4ENS5_IJNS4_1CILi1EEESB_SB_EEEEENS5_IJNSA_ILi64EEESE_SE_EEENS_10bfloat16_tENS5_IJlSB_lEEESG_SH_NS4_8TiledMMAINS4_8MMA_AtomIJNS4_20SM100_MMA_F16BF16_SSISG_SG_fLi64ELi64ELNS4_4UMMA5MajorE0ELSM_0ELNSL_7ScaleInE0ELSN_0EEEEEENS4_6LayoutISC_NS5_IJNSA_ILi0EEESR_SR_EEEEENS5_IJNS4_10UnderscoreESU_SU_EEEEENS4_13SM90_TMA_LOADENS4_14ComposedLayoutINS4_7SwizzleILi3ELi4ELi3EEENS4_18smem_ptr_flag_bitsILi16EEENSQ_INS5_IJNSA_ILi8EEESE_EEENS5_IJSE_SB_EEEEEEEvNS4_8identityESX_S17_vS18_EENS_8epilogue10collective18CollectiveEpilogueINS1A_23Sm100TmaWarpSpecializedILi3ELi2ELi16ELb1ELb0EEEJSF_NS5_IJNSQ_ISE_SB_EENSQ_INSA_ILi32EEESB_EEEEESG_SH_SG_SH_NS1A_6fusion15FusionCallbacksIS1E_NS1J_17LinearCombinationISG_fSG_fLNS_15FloatRoundStyleE2EEESF_S1I_JEEENS4_5SM1004TMEM4LOAD26SM100_TMEM_LOAD_16dp256b4xESX_NSY_INSZ_ILi2ELi4ELi3EEES12_NSQ_INS5_IJS13_S1G_EEENS5_IJS1G_SB_EEEEEEENS4_17SM75_U32x4_LDSM_NENS4_14SM90_TMA_STOREES1X_NS4_17SM90_U32x4_STSM_NENS4_39AutoVectorizingCopyWithAssumedAlignmentILi128EEEEEEvvEEEEvNT_6ParamsE) ;  /* 0xffffff8802187950 */ /* 0x000fea0003c3ffff */
        .weak           $__internal_2_$__cuda_sm10x_tcgen05_guardrail_trap_unallocated_columns_being_dealloced
        .type           $__internal_2_$__cuda_sm10x_tcgen05_guardrail_trap_unallocated_columns_being_dealloced,@function
        .size           $__internal_2_$__cuda_sm10x_tcgen05_guardrail_trap_unallocated_columns_being_dealloced,(.L_x_154 - $__internal_2_$__cuda_sm10x_tcgen05_guardrail_trap_unallocated_columns_being_dealloced)
$__internal_2_$__cuda_sm10x_tcgen05_guardrail_trap_unallocated_columns_being_dealloced:
[----:B------:R-:W-:Y:S05]  /*77a0*/  BPT.TRAP 0x1 ;  /* 0x000000040000795c */ /* 0x000fea0000300000 */
[----:B------:R-:W-:-:S04]  /*77b0*/  HFMA2 R3, -RZ, RZ, 0, 0 ;  /* 0x00000000ff037431 */ /* 0x000fc800000001ff */
[----:B------:R-:W-:Y:S05]  /*77c0*/  RET.REL.NODEC R2 `(_ZN7cutlass13device_kernelINS_4gemm6kernel13GemmUniversalIN4cute5tupleIJiiiiEEENS1_10collective13CollectiveMmaINS1_35MainloopSm100TmaUmmaWarpSpecializedILi4ELi2ELi4ENS5_IJNS4_1CILi1EEESB_SB_EEEEENS5_IJNSA_ILi64EEESE_SE_EEENS_10bfloat16_tENS5_IJlSB_lEEESG_SH_NS4_8TiledMMAINS4_8MMA_AtomIJNS4_20SM100_MMA_F16BF16_SSISG_SG_fLi64ELi64ELNS4_4UMMA5MajorE0ELSM_0ELNSL_7ScaleInE0ELSN_0EEEEEENS4_6LayoutISC_NS5_IJNSA_ILi0EEESR_SR_EEEEENS5_IJNS4_10UnderscoreESU_SU_EEEEENS4_13SM90_TMA_LOADENS4_14ComposedLayoutINS4_7SwizzleILi3ELi4ELi3EEENS4_18smem_ptr_flag_bitsILi16EEENSQ_INS5_IJNSA_ILi8EEESE_EEENS5_IJSE_SB_EEEEEEEvNS4_8identityESX_S17_vS18_EENS_8epilogue10collective18CollectiveEpilogueINS1A_23Sm100TmaWarpSpecializedILi3ELi2ELi16ELb1ELb0EEEJSF_NS5_IJNSQ_ISE_SB_EENSQ_INSA_ILi32EEESB_EEEEESG_SH_SG_SH_NS1A_6fusion15FusionCallbacksIS1E_NS1J_17LinearCombinationISG_fSG_fLNS_15FloatRoundStyleE2EEESF_S1I_JEEENS4_5SM1004TMEM4LOAD26SM100_TMEM_LOAD_16dp256b4xESX_NSY_INSZ_ILi2ELi4ELi3EEES12_NSQ_INS5_IJS13_S1G_EEENS5_IJS1G_SB_EEEEEEENS4_17SM75_U32x4_LDSM_NENS4_14SM90_TMA_STOREES1X_NS4_17SM90_U32x4_STSM_NENS4_39AutoVectorizingCopyWithAssumedAlignmentILi128EEEEEEvvEEEEvNT_6ParamsE) ;  /* 0xffffff88020c7950 */ /* 0x000fea0003c3ffff */
.L_x_153:
[----:B------:R-:W-:-:S00]  /*77d0*/  BRA `(.L_x_153) ;  /* 0xfffffffc00fc7947 */ /* 0x000fc0000383ffff */
[----:B------:R-:W-:-:S00]  /*77e0*/  NOP ;  /* 0x0000000000007918 */ /* 0x000fc00000000000 */
        /* <DEDUP_REMOVED lines=9> */
.L_x_154:


//--------------------- .nv.global.init           --------------------------
	.section	.nv.global.init,"aw",@progbits
.nv.global.init:
	.type		$str$27,@object
	.size		$str$27,($str$28 - $str$27)
$str$27:
        /*0000*/ 	.byte	0x28, 0x61, 0x64, 0x64, 0x72, 0x65, 0x73, 0x73, 0x20, 0x26, 0x20, 0x6d, 0x61, 0x73, 0x6b, 0x29
        /*0010*/ 	.byte	0x20, 0x3d, 0x3d, 0x20, 0x30, 0x00
	.type		$str$28,@object
	.size		$str$28,($str$26 - $str$28)
$str$28:
        /*0016*/ 	.byte	0x2f, 0x74, 0x6d, 0x70, 0x2f, 0x63, 0x75, 0x74, 0x6c, 0x61, 0x73, 0x73, 0x5f, 0x73, 0x77, 0x65
        /*0026*/ 	.byte	0x65, 0x70, 0x5f, 0x73, 0x72, 0x63, 0x2f, 0x69, 0x6e, 0x63, 0x6c, 0x75, 0x64, 0x65, 0x2f, 0x63
        /*0036*/ 	.byte	0x75, 0x74, 0x65, 0x2f, 0x70, 0x6f, 0x69, 0x6e, 0x74, 0x65, 0x72, 0x5f, 0x66, 0x6c, 0x61, 0x67
        /*0046*/ 	.byte	0x67, 0x65, 0x64, 0x2e, 0x68, 0x70, 0x70, 0x00
	.type		$str$26,@object
	.size		$str$26,($str$25 - $str$26)
$str$26:
        /*004e*/ 	.byte	0x2f, 0x74, 0x6d, 0x70, 0x2f, 0x63, 0x75, 0x74, 0x6c, 0x61, 0x73, 0x73, 0x5f, 0x73, 0x77, 0x65
        /*005e*/ 	.byte	0x65, 0x70, 0x5f, 0x73, 0x72, 0x63, 0x2f, 0x69, 0x6e, 0x63, 0x6c, 0x75, 0x64, 0x65, 0x2f, 0x63
        /*006e*/ 	.byte	0x75, 0x74, 0x65, 0x2f, 0x61, 0x74, 0x6f, 0x6d, 0x2f, 0x63, 0x6f, 0x70, 0x79, 0x5f, 0x74, 0x72
        /*007e*/ 	.byte	0x61, 0x69, 0x74, 0x73, 0x5f, 0x73, 0x6d, 0x31, 0x30, 0x30, 0x2e, 0x68, 0x70, 0x70, 0x00
	.type		$str$25,@object
	.size		$str$25,(__unnamed_1 - $str$25)
$str$25:
        /*008d*/ 	.byte	0x28, 0x28, 0x75, 0x69, 0x6e, 0x74, 0x33, 0x32, 0x5f, 0x74, 0x28, 0x74, 0x68, 0x72, 0x65, 0x61
        /*009d*/ 	.byte	0x64, 0x49, 0x64, 0x78, 0x2e, 0x78, 0x29, 0x20, 0x2f, 0x20, 0x33, 0x32, 0x29, 0x20, 0x25, 0x20
        /*00ad*/ 	.byte	0x34, 0x29, 0x20, 0x3d, 0x3d, 0x20, 0x28, 0x28, 0x28, 0x74, 0x6d, 0x65, 0x6d, 0x5f, 0x61, 0x64
        /*00bd*/ 	.byte	0x64, 0x72, 0x20, 0x3e, 0x3e, 0x20, 0x31, 0x36, 0x29, 0x20, 0x2f, 0x20, 0x33, 0x32, 0x29, 0x20
        /*00cd*/ 	.byte	0x25, 0x20, 0x34, 0x29, 0x00
	.type		__unnamed_1,@object
	.size		__unnamed_1,(__unnamed_2 - __unnamed_1)
__unnamed_1:
        /*00d2*/ 	.byte	0x61, 0x75, 0x74, 0x6f, 0x20, 0x63, 0x75, 0x74, 0x65, 0x3a, 0x3a, 0x61, 0x73, 0x5f, 0x70, 0x6f
        /* <DEDUP_REMOVED lines=24> */
        /*0262*/ 	.byte	0x30, 0x34, 0x38, 0x3e, 0x3e, 0x3e, 0x3e, 0x5d, 0x00
	.type		__unnamed_2,@object
	.size		__unnamed_2,(.L_2 - __unnamed_2)
__unnamed_2:
        /* <DEDUP_REMOVED lines=45> */
        /*053b*/ 	.byte	0x3e, 0x3e, 0x3e, 0x5d, 0x00
.L_2:


//--------------------- .nv.shared._ZN7cutlass13device_kernelINS_4gemm6kernel13GemmUniversalIN4cute5tupleIJiiiiEEENS1_10collective13CollectiveMmaINS1_35MainloopSm100TmaUmmaWarpSpecializedILi4ELi2ELi4ENS5_IJNS4_1CILi1EEESB_SB_EEEEENS5_IJNSA_ILi64EEESE_SE_EEENS_10bfloat16_tENS5_IJlSB_lEEESG_SH_NS4_8TiledMMAINS4_8MMA_AtomIJNS4_20SM100_MMA_F16BF16_SSISG_SG_fLi64ELi64ELNS4_4UMMA5MajorE0ELSM_0ELNSL_7ScaleInE0ELSN_0EEEEEENS4_6LayoutISC_NS5_IJNSA_ILi0EEESR_SR_EEEEENS5_IJNS4_10UnderscoreESU_SU_EEEEENS4_13SM90_TMA_LOADENS4_14ComposedLayoutINS4_7SwizzleILi3ELi4ELi3EEENS4_18smem_ptr_flag_bitsILi16EEENSQ_INS5_IJNSA_ILi8EEESE_EEENS5_IJSE_SB_EEEEEEEvNS4_8identityESX_S17_vS18_EENS_8epilogue10collective18CollectiveEpilogueINS1A_23Sm100TmaWarpSpecializedILi3ELi2ELi16ELb1ELb0EEEJSF_NS5_IJNSQ_ISE_SB_EENSQ_INSA_ILi32EEESB_EEEEESG_SH_SG_SH_NS1A_6fusion15FusionCallbacksIS1E_NS1J_17LinearCombinationISG_fSG_fLNS_15FloatRoundStyleE2EEESF_S1I_JEEENS4_5SM1004TMEM4LOAD26SM100_TMEM_LOAD_16dp256b4xESX_NSY_INSZ_ILi2ELi4ELi3EEES12_NSQ_INS5_IJS13_S1G_EEENS5_IJS1G_SB_EEEEEEENS4_17SM75_U32x4_LDSM_NENS4_14SM90_TMA_STOREES1X_NS4_17SM90_U32x4_STSM_NENS4_39AutoVectorizingCopyWithAssumedAlignmentILi128EEEEEEvvEEEEvNT_6ParamsE --------------------------
	.section	.nv.shared._ZN7cutlass13device_kernelINS_4gemm6kernel13GemmUniversalIN4cute5tupleIJiiiiEEENS1_10collective13CollectiveMmaINS1_35MainloopSm100TmaUmmaWarpSpecializedILi4ELi2ELi4ENS5_IJNS4_1CILi1EEESB_SB_EEEEENS5_IJNSA_ILi64EEESE_SE_EEENS_10bfloat16_tENS5_IJlSB_lEEESG_SH_NS4_8TiledMMAINS4_8MMA_AtomIJNS4_20SM100_MMA_F16BF16_SSISG_SG_fLi64ELi64ELNS4_4UMMA5MajorE0ELSM_0ELNSL_7ScaleInE0ELSN_0EEEEEENS4_6LayoutISC_NS5_IJNSA_ILi0EEESR_SR_EEEEENS5_IJNS4_10UnderscoreESU_SU_EEEEENS4_13SM90_TMA_LOADENS4_14ComposedLayoutINS4_7SwizzleILi3ELi4ELi3EEENS4_18smem_ptr_flag_bitsILi16EEENSQ_INS5_IJNSA_ILi8EEESE_EEENS5_IJSE_SB_EEEEEEEvNS4_8identityESX_S17_vS18_EENS_8epilogue10collective18CollectiveEpilogueINS1A_23Sm100TmaWarpSpecializedILi3ELi2ELi16ELb1ELb0EEEJSF_NS5_IJNSQ_ISE_SB_EENSQ_INSA_ILi32EEESB_EEEEESG_SH_SG_SH_NS1A_6fusion15FusionCallbacksIS1E_NS1J_17LinearCombinationISG_fSG_fLNS_15FloatRoundStyleE2EEESF_S1I_JEEENS4_5SM1004TMEM4LOAD26SM100_TMEM_LOAD_16dp256b4xESX_NSY_INSZ_ILi2ELi4ELi3EEES12_NSQ_INS5_IJS13_S1G_EEENS5_IJS1G_SB_EEEEEEENS4_17SM75_U32x4_LDSM_NENS4_14SM90_TMA_STOREES1X_NS4_17SM90_U32x4_STSM_NENS4_39AutoVectorizingCopyWithAssumedAlignmentILi128EEEEEEvvEEEEvNT_6ParamsE,"aw",@nobits
	.sectionflags	@""
	.align	16
	.zero		1024


//--------------------- .nv.shared.reserved.0     --------------------------
	.section	.nv.shared.reserved.0,"aw",@nobits
	.weak		__nv_reservedSMEM_offset_0_alias
	.size		__nv_reservedSMEM_offset_0_alias, 0, 64
	.other		__nv_reservedSMEM_offset_0_alias,@"STO_CUDA_RESERVED_SHARED STV_DEFAULT"
__nv_reservedSMEM_offset_0_alias:
	.zero		0
.nv.shared.reserved.0:
	.zero		64
	.weak		__nv_reservedSMEM_tcgen05_partition
	.type		__nv_reservedSMEM_tcgen05_partition,@object
	.size		__nv_reservedSMEM_tcgen05_partition,(.L_0 - __nv_reservedSMEM_tcgen05_partition)
__nv_reservedSMEM_tcgen05_partition:
	.zero		32
.L_0:


//--------------------- .nv.global                --------------------------
	.section	.nv.global,"aw",@nobits
.nv.global:
	.type		_ZN40_INTERNAL_4a74e23b_4_k_cu_814b2214_347624cute1_E,@object
	.size		_ZN40_INTERNAL_4a74e23b_4_k_cu_814b2214_347624cute1_E,(_ZN40_INTERNAL_4a74e23b_4_k_cu_814b2214_347624cuda3std3__45__cpo6cbeginE - _ZN40_INTERNAL_4a74e23b_4_k_cu_814b2214_347624cute1_E)
_ZN40_INTERNAL_4a74e23b_4_k_cu_814b2214_347624cute1_E:
	.zero		1
	.type		_ZN40_INTERNAL_4a74e23b_4_k_cu_814b2214_347624cuda3std3__45__cpo6cbeginE,@object
	.size		_ZN40_INTERNAL_4a74e23b_4_k_cu_814b2214_347624cuda3std3__45__cpo6cbeginE,(_ZN40_INTERNAL_4a74e23b_4_k_cu_814b2214_347624cuda3std3__48in_placeE - _ZN40_INTERNAL_4a74e23b_4_k_cu_814b2214_347624cuda3std3__45__cpo6cbeginE)
_ZN40_INTERNAL_4a74e23b_4_k_cu_814b2214_347624cuda3std3__45__cpo6cbeginE:
	.zero		1
	.type		_ZN40_INTERNAL_4a74e23b_4_k_cu_814b2214_347624cuda3std3__48in_placeE,@object
	.size		_ZN40_INTERNAL_4a74e23b_4_k_cu_814b2214_347624cuda3std3__48in_placeE,(_ZN40_INTERNAL_4a74e23b_4_k_cu_814b2214_347624cuda3std6ranges3__45__cpo9iter_moveE - _ZN40_INTERNAL_4a74e23b_4_k_cu_814b2214_347624cuda3std3__48in_placeE)
_ZN40_INTERNAL_4a74e23b_4_k_cu_814b2214_347624cuda3std3__48in_placeE:
	.zero		1
	.type		_ZN40_INTERNAL_4a74e23b_4_k_cu_814b2214_347624cuda3std6ranges3__45__cpo9iter_moveE,@object
	.size		_ZN40_INTERNAL_4a74e23b_4_k_cu_814b2214_347624cuda3std6ranges3__45__cpo9iter_moveE,(_ZN40_INTERNAL_4a74e23b_4_k_cu_814b2214_347624cuda3std3__45__cpo5beginE - _ZN40_INTERNAL_4a74e23b_4_k_cu_814b2214_347624cuda3std6ranges3__45__cpo9iter_moveE)
_ZN40_INTERNAL_4a74e23b_4_k_cu_814b2214_347624cuda3std6ranges3__45__cpo9iter_moveE:
	.zero		1
	.type		_ZN40_INTERNAL_4a74e23b_4_k_cu_814b2214_347624cuda3std3__45__cpo5beginE,@object
	.size		_ZN40_INTERNAL_4a74e23b_4_k_cu_814b2214_347624cuda3std3__45__cpo5beginE,(_ZN40_INTERNAL_4a74e23b_4_k_cu_814b2214_347624cuda3std3__442_GLOBAL__N__4a74e23b_4_k_cu_814b2214_347626ignoreE - _ZN40_INTERNAL_4a74e23b_4_k_cu_814b2214_347624cuda3std3__45__cpo5beginE)
_ZN40_INTERNAL_4a74e23b_4_k_cu_814b2214_347624cuda3std3__45__cpo5beginE:
	.zero		1
	.type		_ZN40_INTERNAL_4a74e23b_4_k_cu_814b2214_347624cuda3std3__442_GLOBAL__N__4a74e23b_4_k_cu_814b2214_347626ignoreE,@object
	.size		_ZN40_INTERNAL_4a74e23b_4_k_cu_814b2214_347624cuda3std3__442_GLOBAL__N__4a74e23b_4_k_cu_814b2214_347626ignoreE,(_ZN40_INTERNAL_4a74e23b_4_k_cu_814b2214_347624cute7productE - _ZN40_INTERNAL_4a74e23b_4_k_cu_814b2214_347624cuda3std3__442_GLOBAL__N__4a74e23b_4_k_cu_814b2214_347626ignoreE)
_ZN40_INTERNAL_4a74e23b_4_k_cu_814b2214_347624cuda3std3__442_GLOBAL__N__4a74e23b_4_k_cu_814b2214_347626ignoreE:
	.zero		1
	.type		_ZN40_INTERNAL_4a74e23b_4_k_cu_814b2214_347624cute7productE,@object
	.size		_ZN40_INTERNAL_4a74e23b_4_k_cu_814b2214_347624cute7productE,(_ZN40_INTERNAL_4a74e23b_4_k_cu_814b2214_347624cuda3std3__45__cpo3endE - _ZN40_INTERNAL_4a74e23b_4_k_cu_814b2214_347624cute7productE)
_ZN40_INTERNAL_4a74e23b_4_k_cu_814b2214_347624cute7productE:
	.zero		1
	.type		_ZN40_INTERNAL_4a74e23b_4_k_cu_814b2214_347624cuda3std3__45__cpo3endE,@object
	.size		_ZN40_INTERNAL_4a74e23b_4_k_cu_814b2214_347624cuda3std3__45__cpo3endE,(_ZN40_INTERNAL_4a74e23b_4_k_cu_814b2214_347624cuda3std3__419piecewise_constructE - _ZN40_INTERNAL_4a74e23b_4_k_cu_814b2214_347624cuda3std3__45__cpo3endE)
_ZN40_INTERNAL_4a74e23b_4_k_cu_814b2214_347624cuda3std3__45__cpo3endE:
	.zero		1
	.type		_ZN40_INTERNAL_4a74e23b_4_k_cu_814b2214_347624cuda3std3__419piecewise_constructE,@object
	.size		_ZN40_INTERNAL_4a74e23b_4_k_cu_814b2214_347624cuda3std3__419piecewise_constructE,(_ZN40_INTERNAL_4a74e23b_4_k_cu_814b2214_347624cuda3std3__45__cpo4cendE - _ZN40_INTERNAL_4a74e23b_4_k_cu_814b2214_347624cuda3std3__419piecewise_constructE)
_ZN40_INTERNAL_4a74e23b_4_k_cu_814b2214_347624cuda3std3__419piecewise_constructE:
	.zero		1
	.type		_ZN40_INTERNAL_4a74e23b_4_k_cu_814b2214_347624cuda3std3__45__cpo4cendE,@object
	.size		_ZN40_INTERNAL_4a74e23b_4_k_cu_814b2214_347624cuda3std3__45__cpo4cendE,(_ZN40_INTERNAL_4a74e23b_4_k_cu_814b2214_347624cuda3std6ranges3__45__cpo4swapE - _ZN40_INTERNAL_4a74e23b_4_k_cu_814b2214_347624cuda3std3__45__cpo4cendE)
_ZN40_INTERNAL_4a74e23b_4_k_cu_814b2214_347624cuda3std3__45__cpo4cendE:
	.zero		1
	.type		_ZN40_INTERNAL_4a74e23b_4_k_cu_814b2214_347624cuda3std6ranges3__45__cpo4swapE,@object
	.size		_ZN40_INTERNAL_4a74e23b_4_k_cu_814b2214_347624cuda3std6ranges3__45__cpo4swapE,(.L_10 - _ZN40_INTERNAL_4a74e23b_4_k_cu_814b2214_347624cuda3std6ranges3__45__cpo4swapE)
_ZN40_INTERNAL_4a74e23b_4_k_cu_814b2214_347624cuda3std6ranges3__45__cpo4swapE:
	.zero		1
.L_10:


//--------------------- .nv.constant0._ZN7cutlass13device_kernelINS_4gemm6kernel13GemmUniversalIN4cute5tupleIJiiiiEEENS1_10collective13CollectiveMmaINS1_35MainloopSm100TmaUmmaWarpSpecializedILi4ELi2ELi4ENS5_IJNS4_1CILi1EEESB_SB_EEEEENS5_IJNSA_ILi64EEESE_SE_EEENS_10bfloat16_tENS5_IJlSB_lEEESG_SH_NS4_8TiledMMAINS4_8MMA_AtomIJNS4_20SM100_MMA_F16BF16_SSISG_SG_fLi64ELi64ELNS4_4UMMA5MajorE0ELSM_0ELNSL_7ScaleInE0ELSN_0EEEEEENS4_6LayoutISC_NS5_IJNSA_ILi0EEESR_SR_EEEEENS5_IJNS4_10UnderscoreESU_SU_EEEEENS4_13SM90_TMA_LOADENS4_14ComposedLayoutINS4_7SwizzleILi3ELi4ELi3EEENS4_18smem_ptr_flag_bitsILi16EEENSQ_INS5_IJNSA_ILi8EEESE_EEENS5_IJSE_SB_EEEEEEEvNS4_8identityESX_S17_vS18_EENS_8epilogue10collective18CollectiveEpilogueINS1A_23Sm100TmaWarpSpecializedILi3ELi2ELi16ELb1ELb0EEEJSF_NS5_IJNSQ_ISE_SB_EENSQ_INSA_ILi32EEESB_EEEEESG_SH_SG_SH_NS1A_6fusion15FusionCallbacksIS1E_NS1J_17LinearCombinationISG_fSG_fLNS_15FloatRoundStyleE2EEESF_S1I_JEEENS4_5SM1004TMEM4LOAD26SM100_TMEM_LOAD_16dp256b4xESX_NSY_INSZ_ILi2ELi4ELi3EEES12_NSQ_INS5_IJS13_S1G_EEENS5_IJS1G_SB_EEEEEEENS4_17SM75_U32x4_LDSM_NENS4_14SM90_TMA_STOREES1X_NS4_17SM90_U32x4_STSM_NENS4_39AutoVectorizingCopyWithAssumedAlignmentILi128EEEEEEvvEEEEvNT_6ParamsE --------------------------
	.section	.nv.constant0._ZN7cutlass13device_kernelINS_4gemm6kernel13GemmUniversalIN4cute5tupleIJiiiiEEENS1_10collective13CollectiveMmaINS1_35MainloopSm100TmaUmmaWarpSpecializedILi4ELi2ELi4ENS5_IJNS4_1CILi1EEESB_SB_EEEEENS5_IJNSA_ILi64EEESE_SE_EEENS_10bfloat16_tENS5_IJlSB_lEEESG_SH_NS4_8TiledMMAINS4_8MMA_AtomIJNS4_20SM100_MMA_F16BF16_SSISG_SG_fLi64ELi64ELNS4_4UMMA5MajorE0ELSM_0ELNSL_7ScaleInE0ELSN_0EEEEEENS4_6LayoutISC_NS5_IJNSA_ILi0EEESR_SR_EEEEENS5_IJNS4_10UnderscoreESU_SU_EEEEENS4_13SM90_TMA_LOADENS4_14ComposedLayoutINS4_7SwizzleILi3ELi4ELi3EEENS4_18smem_ptr_flag_bitsILi16EEENSQ_INS5_IJNSA_ILi8EEESE_EEENS5_IJSE_SB_EEEEEEEvNS4_8identityESX_S17_vS18_EENS_8epilogue10collective18CollectiveEpilogueINS1A_23Sm100TmaWarpSpecializedILi3ELi2ELi16ELb1ELb0EEEJSF_NS5_IJNSQ_ISE_SB_EENSQ_INSA_ILi32EEESB_EEEEESG_SH_SG_SH_NS1A_6fusion15FusionCallbacksIS1E_NS1J_17LinearCombinationISG_fSG_fLNS_15FloatRoundStyleE2EEESF_S1I_JEEENS4_5SM1004TMEM4LOAD26SM100_TMEM_LOAD_16dp256b4xESX_NSY_INSZ_ILi2ELi4ELi3EEES12_NSQ_INS5_IJS13_S1G_EEENS5_IJS1G_SB_EEEEEEENS4_17SM75_U32x4_LDSM_NENS4_14SM90_TMA_STOREES1X_NS4_17SM90_U32x4_STSM_NENS4_39AutoVectorizingCopyWithAssumedAlignmentILi128EEEEEEvvEEEEvNT_6ParamsE,"a",@progbits
	.sectionflags	@""
	.align	4
.nv.constant0._ZN7cutlass13device_kernelINS_4gemm6kernel13GemmUniversalIN4cute5tupleIJiiiiEEENS1_10collective13CollectiveMmaINS1_35MainloopSm100TmaUmmaWarpSpecializedILi4ELi2ELi4ENS5_IJNS4_1CILi1EEESB_SB_EEEEENS5_IJNSA_ILi64EEESE_SE_EEENS_10bfloat16_tENS5_IJlSB_lEEESG_SH_NS4_8TiledMMAINS4_8MMA_AtomIJNS4_20SM100_MMA_F16BF16_SSISG_SG_fLi64ELi64ELNS4_4UMMA5MajorE0ELSM_0ELNSL_7ScaleInE0ELSN_0EEEEEENS4_6LayoutISC_NS5_IJNSA_ILi0EEESR_SR_EEEEENS5_IJNS4_10UnderscoreESU_SU_EEEEENS4_13SM90_TMA_LOADENS4_14ComposedLayoutINS4_7SwizzleILi3ELi4ELi3EEENS4_18smem_ptr_flag_bitsILi16EEENSQ_INS5_IJNSA_ILi8EEESE_EEENS5_IJSE_SB_EEEEEEEvNS4_8identityESX_S17_vS18_EENS_8epilogue10collective18CollectiveEpilogueINS1A_23Sm100TmaWarpSpecializedILi3ELi2ELi16ELb1ELb0EEEJSF_NS5_IJNSQ_ISE_SB_EENSQ_INSA_ILi32EEESB_EEEEESG_SH_SG_SH_NS1A_6fusion15FusionCallbacksIS1E_NS1J_17LinearCombinationISG_fSG_fLNS_15FloatRoundStyleE2EEESF_S1I_JEEENS4_5SM1004TMEM4LOAD26SM100_TMEM_LOAD_16dp256b4xESX_NSY_INSZ_ILi2ELi4ELi3EEES12_NSQ_INS5_IJS13_S1G_EEENS5_IJS1G_SB_EEEEEEENS4_17SM75_U32x4_LDSM_NENS4_14SM90_TMA_STOREES1X_NS4_17SM90_U32x4_STSM_NENS4_39AutoVectorizingCopyWithAssumedAlignmentILi128EEEEEEvvEEEEvNT_6ParamsE:
	.zero		2944


//--------------------- SYMBOLS --------------------------

	.type		.nv.reservedSmem.offset0,@object
	.size		.nv.reservedSmem.offset0,0x4
	.type		.nv.reservedSmem.cap,@object
	.size		.nv.reservedSmem.cap,0x4
	.type		__assertfail,@function
